// auto-generated by cutlass_sweep.gemm — config: {"arch": "sm_100", "cluster_m": 4, "cluster_n": 4, "dtype": "fp16", "dtype_b": "fp16", "layout": "tt", "stages": 4, "tile_k": 64, "tile_m": 128, "tile_n": 128}
#include "cutlass/cutlass.h"
#include "cutlass/gemm/collective/collective_builder.hpp"
#include "cutlass/gemm/device/gemm_universal_adapter.h"
#include "cutlass/gemm/kernel/gemm_universal.hpp"
#include "cutlass/epilogue/collective/collective_builder.hpp"

using ElemA = cutlass::half_t;
using ElemB = cutlass::half_t;
using ElemCD = cutlass::half_t;
using Acc  = float;
using TileShape    = cute::Shape<cute::_128, cute::_128, cute::_64>;
using ClusterShape = cute::Shape<cute::_4, cute::_4, cute::_1>;

using CollectiveEpilogue = typename cutlass::epilogue::collective::CollectiveBuilder<
    cutlass::arch::Sm100, cutlass::arch::OpClassTensorOp,
    TileShape, ClusterShape,
    cutlass::epilogue::collective::EpilogueTileAuto,
    Acc, Acc,
    ElemCD, cutlass::layout::RowMajor, 128 / cutlass::sizeof_bits<ElemCD>::value,
    ElemCD, cutlass::layout::RowMajor, 128 / cutlass::sizeof_bits<ElemCD>::value,
    cutlass::epilogue::collective::EpilogueScheduleAuto
  >::CollectiveOp;

using CollectiveMainloop = typename cutlass::gemm::collective::CollectiveBuilder<
    cutlass::arch::Sm100, cutlass::arch::OpClassTensorOp,
    ElemA, cutlass::layout::ColumnMajor, 128 / cutlass::sizeof_bits<ElemA>::value,
    ElemB, cutlass::layout::ColumnMajor, 128 / cutlass::sizeof_bits<ElemB>::value,
    Acc,
    TileShape, ClusterShape,
    cutlass::gemm::collective::StageCount<4>,
    cutlass::gemm::collective::KernelScheduleAuto
  >::CollectiveOp;

using GemmKernel = cutlass::gemm::kernel::GemmUniversal<
    cute::Shape<int,int,int,int>,
    CollectiveMainloop,
    CollectiveEpilogue
>;
using Gemm = cutlass::gemm::device::GemmUniversalAdapter<GemmKernel>;

// Force the device kernel symbol into the cubin without needing a host main.
auto* _anchor = &cutlass::device_kernel<GemmKernel>;


// ===== COMPILED SASS (sm_100a) =====

	.target	sm_100a

	.elftype	@"ET_EXEC"


//--------------------- .note.nv.tkinfo           --------------------------
	.section	.note.nv.tkinfo,"",@"SHT_NOTE"
	.sectionflags	@"SHF_NOTE_NV_TKINFO"
	.tkinfo
        /*0018*/ 	.word	0x00000002
        /*0030*/ 	.string	""
        /*0030*/ 	.string	"ptxas"
        /*0030*/ 	.string	"Cuda compilation tools, release 13.0, V13.0.88"
        /*0030*/ 	.string	"Build cuda_13.0.r13.0/compiler.36424714_0"
        /*0030*/ 	.string	"-arch sm_100a -m 64 "



//--------------------- .note.nv.cuinfo           --------------------------
	.section	.note.nv.cuinfo,"",@"SHT_NOTE"
	.sectionflags	@"SHF_NOTE_NV_CUINFO"
        /*0018*/ 	.short	0x0002
        /*001a*/ 	.short	0x0064
        /*001c*/ 	.short	0x0082
	.zero		2


//--------------------- .nv.info                  --------------------------
	.section	.nv.info,"",@"SHT_CUDA_INFO"
	.align	4


	//----- nvinfo : EIATTR_REGCOUNT
	.align		4
        /*0000*/ 	.byte	0x04, 0x2f
        /*0002*/ 	.short	(.L_19 - .L_18)
	.align		4
.L_18:
        /*0004*/ 	.word	index@(_ZN7cutlass13device_kernelINS_4gemm6kernel13GemmUniversalIN4cute5tupleIJiiiiEEENS1_10collective13CollectiveMmaINS1_35MainloopSm100TmaUmmaWarpSpecializedILi4ELi2ELi4ENS5_IJNS4_1CILi4EEESB_NSA_ILi1EEEEEEEENS5_IJNSA_ILi128EEESF_NSA_ILi64EEEEEENS_6half_tENS5_IJSC_llEEESI_NS5_IJlSC_lEEENS4_8TiledMMAINS4_8MMA_AtomIJNS4_26SM100_MMA_F16BF16_2x1SM_SSISI_SI_fLi128ELi128ELNS4_4UMMA5MajorE1ELSP_0ELNSO_7ScaleInE0ELSQ_0EEEEEENS4_6LayoutINS5_IJSC_SC_SC_EEENS5_IJNSA_ILi0EEESV_SV_EEEEENS5_IJNS4_10UnderscoreESY_SY_EEEEENS4_28SM100_TMA_2SM_LOAD_MULTICASTENS4_14ComposedLayoutINS4_7SwizzleILi3ELi4ELi3EEENS4_18smem_ptr_flag_bitsILi16EEENST_INS5_IJSG_NSA_ILi8EEEEEENS5_IJSC_SG_EEEEEEEvNS4_8identityES11_NS12_IS14_S16_NST_INS5_IJS17_SG_EEENS5_IJSG_SC_EEEEEEEvS1C_EENS_8epilogue10collective18CollectiveEpilogueINS1I_23Sm100TmaWarpSpecializedILi4ELi2ELi16ELb1ELb0EEEJNS5_IJSG_SF_SG_EEENS5_IJNST_ISG_SC_EENST_INS5_IJNSA_ILi16EEENSA_ILi2EEEEEES19_EEEEESI_SK_SI_SK_NS1I_6fusion15FusionCallbacksIS1M_NS1U_17LinearCombinationISI_fSI_fLNS_15FloatRoundStyleE2EEES1N_S1T_JEEENS4_5SM1004TMEM4LOAD26SM100_TMEM_LOAD_32dp32b16xENS4_13SM90_TMA_LOADENS12_INS13_ILi1ELi4ELi3EEES16_NST_INS5_IJS17_S1P_EEENS5_IJS1P_SC_EEEEEEENS4_39AutoVectorizingCopyWithAssumedAlignmentILi128EEENS4_14SM90_TMA_STOREES29_S2B_S2B_EEEvvEEEEvNT_6ParamsE)
        /*0008*/ 	.word	0x00000045


	//----- nvinfo : EIATTR_FRAME_SIZE
	.align		4
.L_19:
        /*000c*/ 	.byte	0x04, 0x11
        /*000e*/ 	.short	(.L_21 - .L_20)
	.align		4
.L_20:
        /*0010*/ 	.word	index@($__internal_2_$__cuda_sm10x_tcgen05_guardrail_trap_unallocated_columns_being_dealloced)
        /*0014*/ 	.word	0x00000000


	//----- nvinfo : EIATTR_FRAME_SIZE
	.align		4
.L_21:
        /*0018*/ 	.byte	0x04, 0x11
        /*001a*/ 	.short	(.L_23 - .L_22)
	.align		4
.L_22:
        /*001c*/ 	.word	index@($__internal_1_$__cuda_sm10x_tcgen05_guardrail_trap_phase_invalid_during_alloc)
        /*0020*/ 	.word	0x00000000


	//----- nvinfo : EIATTR_FRAME_SIZE
	.align		4
.L_23:
        /*0024*/ 	.byte	0x04, 0x11
        /*0026*/ 	.short	(.L_25 - .L_24)
	.align		4
.L_24:
        /*0028*/ 	.word	index@($__internal_0_$__cuda_sm10x_tcgen05_guardrail_trap_col_being_dealloced_not_returned_by_alloc)
        /*002c*/ 	.word	0x00000000


	//----- nvinfo : EIATTR_FRAME_SIZE
	.align		4
.L_25:
        /*0030*/ 	.byte	0x04, 0x11
        /*0032*/ 	.short	(.L_27 - .L_26)
	.align		4
.L_26:
        /*0034*/ 	.word	index@(_ZN7cutlass13device_kernelINS_4gemm6kernel13GemmUniversalIN4cute5tupleIJiiiiEEENS1_10collective13CollectiveMmaINS1_35MainloopSm100TmaUmmaWarpSpecializedILi4ELi2ELi4ENS5_IJNS4_1CILi4EEESB_NSA_ILi1EEEEEEEENS5_IJNSA_ILi128EEESF_NSA_ILi64EEEEEENS_6half_tENS5_IJSC_llEEESI_NS5_IJlSC_lEEENS4_8TiledMMAINS4_8MMA_AtomIJNS4_26SM100_MMA_F16BF16_2x1SM_SSISI_SI_fLi128ELi128ELNS4_4UMMA5MajorE1ELSP_0ELNSO_7ScaleInE0ELSQ_0EEEEEENS4_6LayoutINS5_IJSC_SC_SC_EEENS5_IJNSA_ILi0EEESV_SV_EEEEENS5_IJNS4_10UnderscoreESY_SY_EEEEENS4_28SM100_TMA_2SM_LOAD_MULTICASTENS4_14ComposedLayoutINS4_7SwizzleILi3ELi4ELi3EEENS4_18smem_ptr_flag_bitsILi16EEENST_INS5_IJSG_NSA_ILi8EEEEEENS5_IJSC_SG_EEEEEEEvNS4_8identityES11_NS12_IS14_S16_NST_INS5_IJS17_SG_EEENS5_IJSG_SC_EEEEEEEvS1C_EENS_8epilogue10collective18CollectiveEpilogueINS1I_23Sm100TmaWarpSpecializedILi4ELi2ELi16ELb1ELb0EEEJNS5_IJSG_SF_SG_EEENS5_IJNST_ISG_SC_EENST_INS5_IJNSA_ILi16EEENSA_ILi2EEEEEES19_EEEEESI_SK_SI_SK_NS1I_6fusion15FusionCallbacksIS1M_NS1U_17LinearCombinationISI_fSI_fLNS_15FloatRoundStyleE2EEES1N_S1T_JEEENS4_5SM1004TMEM4LOAD26SM100_TMEM_LOAD_32dp32b16xENS4_13SM90_TMA_LOADENS12_INS13_ILi1ELi4ELi3EEES16_NST_INS5_IJS17_S1P_EEENS5_IJS1P_SC_EEEEEEENS4_39AutoVectorizingCopyWithAssumedAlignmentILi128EEENS4_14SM90_TMA_STOREES29_S2B_S2B_EEEvvEEEEvNT_6ParamsE)
        /*0038*/ 	.word	0x00000000


	//----- nvinfo : EIATTR_MIN_STACK_SIZE
	.align		4
.L_27:
        /*003c*/ 	.byte	0x04, 0x12
        /*003e*/ 	.short	(.L_29 - .L_28)
	.align		4
.L_28:
        /*0040*/ 	.word	index@(_ZN7cutlass13device_kernelINS_4gemm6kernel13GemmUniversalIN4cute5tupleIJiiiiEEENS1_10collective13CollectiveMmaINS1_35MainloopSm100TmaUmmaWarpSpecializedILi4ELi2ELi4ENS5_IJNS4_1CILi4EEESB_NSA_ILi1EEEEEEEENS5_IJNSA_ILi128EEESF_NSA_ILi64EEEEEENS_6half_tENS5_IJSC_llEEESI_NS5_IJlSC_lEEENS4_8TiledMMAINS4_8MMA_AtomIJNS4_26SM100_MMA_F16BF16_2x1SM_SSISI_SI_fLi128ELi128ELNS4_4UMMA5MajorE1ELSP_0ELNSO_7ScaleInE0ELSQ_0EEEEEENS4_6LayoutINS5_IJSC_SC_SC_EEENS5_IJNSA_ILi0EEESV_SV_EEEEENS5_IJNS4_10UnderscoreESY_SY_EEEEENS4_28SM100_TMA_2SM_LOAD_MULTICASTENS4_14ComposedLayoutINS4_7SwizzleILi3ELi4ELi3EEENS4_18smem_ptr_flag_bitsILi16EEENST_INS5_IJSG_NSA_ILi8EEEEEENS5_IJSC_SG_EEEEEEEvNS4_8identityES11_NS12_IS14_S16_NST_INS5_IJS17_SG_EEENS5_IJSG_SC_EEEEEEEvS1C_EENS_8epilogue10collective18CollectiveEpilogueINS1I_23Sm100TmaWarpSpecializedILi4ELi2ELi16ELb1ELb0EEEJNS5_IJSG_SF_SG_EEENS5_IJNST_ISG_SC_EENST_INS5_IJNSA_ILi16EEENSA_ILi2EEEEEES19_EEEEESI_SK_SI_SK_NS1I_6fusion15FusionCallbacksIS1M_NS1U_17LinearCombinationISI_fSI_fLNS_15FloatRoundStyleE2EEES1N_S1T_JEEENS4_5SM1004TMEM4LOAD26SM100_TMEM_LOAD_32dp32b16xENS4_13SM90_TMA_LOADENS12_INS13_ILi1ELi4ELi3EEES16_NST_INS5_IJS17_S1P_EEENS5_IJS1P_SC_EEEEEEENS4_39AutoVectorizingCopyWithAssumedAlignmentILi128EEENS4_14SM90_TMA_STOREES29_S2B_S2B_EEEvvEEEEvNT_6ParamsE)
        /*0044*/ 	.word	0x00000000
.L_29:


//--------------------- .nv.compat                --------------------------
	.section	.nv.compat,"",@"SHT_CUDA_COMPAT_INFO"
	.align	4
        /*0000*/ 	.byte	0x02, 0x09, 0x01, 0x00, 0x02, 0x02, 0x02, 0x00, 0x02, 0x05, 0x05, 0x00, 0x03, 0x07, 0x01, 0x01
        /*0010*/ 	.byte	0x02, 0x03, 0x01, 0x00, 0x02, 0x06, 0x01, 0x00, 0x04, 0x0b, 0x08, 0x00, 0x09, 0x00, 0x00, 0x00
        /*0020*/ 	.byte	0x00, 0x00, 0x00, 0x00


//--------------------- .nv.info._ZN7cutlass13device_kernelINS_4gemm6kernel13GemmUniversalIN4cute5tupleIJiiiiEEENS1_10collective13CollectiveMmaINS1_35MainloopSm100TmaUmmaWarpSpecializedILi4ELi2ELi4ENS5_IJNS4_1CILi4EEESB_NSA_ILi1EEEEEEEENS5_IJNSA_ILi128EEESF_NSA_ILi64EEEEEENS_6half_tENS5_IJSC_llEEESI_NS5_IJlSC_lEEENS4_8TiledMMAINS4_8MMA_AtomIJNS4_26SM100_MMA_F16BF16_2x1SM_SSISI_SI_fLi128ELi128ELNS4_4UMMA5MajorE1ELSP_0ELNSO_7ScaleInE0ELSQ_0EEEEEENS4_6LayoutINS5_IJSC_SC_SC_EEENS5_IJNSA_ILi0EEESV_SV_EEEEENS5_IJNS4_10UnderscoreESY_SY_EEEEENS4_28SM100_TMA_2SM_LOAD_MULTICASTENS4_14ComposedLayoutINS4_7SwizzleILi3ELi4ELi3EEENS4_18smem_ptr_flag_bitsILi16EEENST_INS5_IJSG_NSA_ILi8EEEEEENS5_IJSC_SG_EEEEEEEvNS4_8identityES11_NS12_IS14_S16_NST_INS5_IJS17_SG_EEENS5_IJSG_SC_EEEEEEEvS1C_EENS_8epilogue10collective18CollectiveEpilogueINS1I_23Sm100TmaWarpSpecializedILi4ELi2ELi16ELb1ELb0EEEJNS5_IJSG_SF_SG_EEENS5_IJNST_ISG_SC_EENST_INS5_IJNSA_ILi16EEENSA_ILi2EEEEEES19_EEEEESI_SK_SI_SK_NS1I_6fusion15FusionCallbacksIS1M_NS1U_17LinearCombinationISI_fSI_fLNS_15FloatRoundStyleE2EEES1N_S1T_JEEENS4_5SM1004TMEM4LOAD26SM100_TMEM_LOAD_32dp32b16xENS4_13SM90_TMA_LOADENS12_INS13_ILi1ELi4ELi3EEES16_NST_INS5_IJS17_S1P_EEENS5_IJS1P_SC_EEEEEEENS4_39AutoVectorizingCopyWithAssumedAlignmentILi128EEENS4_14SM90_TMA_STOREES29_S2B_S2B_EEEvvEEEEvNT_6ParamsE --------------------------
	.section	.nv.info._ZN7cutlass13device_kernelINS_4gemm6kernel13GemmUniversalIN4cute5tupleIJiiiiEEENS1_10collective13CollectiveMmaINS1_35MainloopSm100TmaUmmaWarpSpecializedILi4ELi2ELi4ENS5_IJNS4_1CILi4EEESB_NSA_ILi1EEEEEEEENS5_IJNSA_ILi128EEESF_NSA_ILi64EEEEEENS_6half_tENS5_IJSC_llEEESI_NS5_IJlSC_lEEENS4_8TiledMMAINS4_8MMA_AtomIJNS4_26SM100_MMA_F16BF16_2x1SM_SSISI_SI_fLi128ELi128ELNS4_4UMMA5MajorE1ELSP_0ELNSO_7ScaleInE0ELSQ_0EEEEEENS4_6LayoutINS5_IJSC_SC_SC_EEENS5_IJNSA_ILi0EEESV_SV_EEEEENS5_IJNS4_10UnderscoreESY_SY_EEEEENS4_28SM100_TMA_2SM_LOAD_MULTICASTENS4_14ComposedLayoutINS4_7SwizzleILi3ELi4ELi3EEENS4_18smem_ptr_flag_bitsILi16EEENST_INS5_IJSG_NSA_ILi8EEEEEENS5_IJSC_SG_EEEEEEEvNS4_8identityES11_NS12_IS14_S16_NST_INS5_IJS17_SG_EEENS5_IJSG_SC_EEEEEEEvS1C_EENS_8epilogue10collective18CollectiveEpilogueINS1I_23Sm100TmaWarpSpecializedILi4ELi2ELi16ELb1ELb0EEEJNS5_IJSG_SF_SG_EEENS5_IJNST_ISG_SC_EENST_INS5_IJNSA_ILi16EEENSA_ILi2EEEEEES19_EEEEESI_SK_SI_SK_NS1I_6fusion15FusionCallbacksIS1M_NS1U_17LinearCombinationISI_fSI_fLNS_15FloatRoundStyleE2EEES1N_S1T_JEEENS4_5SM1004TMEM4LOAD26SM100_TMEM_LOAD_32dp32b16xENS4_13SM90_TMA_LOADENS12_INS13_ILi1ELi4ELi3EEES16_NST_INS5_IJS17_S1P_EEENS5_IJS1P_SC_EEEEEEENS4_39AutoVectorizingCopyWithAssumedAlignmentILi128EEENS4_14SM90_TMA_STOREES29_S2B_S2B_EEEvvEEEEvNT_6ParamsE,"",@"SHT_CUDA_INFO"
	.sectionflags	@""
	.align	4


	//----- nvinfo : EIATTR_CUDA_API_VERSION
	.align		4
        /*0000*/ 	.byte	0x04, 0x37
        /*0002*/ 	.short	(.L_31 - .L_30)
.L_30:
        /*0004*/ 	.word	0x00000082


	//----- nvinfo : EIATTR_KPARAM_INFO
	.align		4
.L_31:
        /*0008*/ 	.byte	0x04, 0x17
        /*000a*/ 	.short	(.L_33 - .L_32)
.L_32:
        /*000c*/ 	.word	0x00000000
        /*0010*/ 	.short	0x0000
        /*0012*/ 	.short	0x0000
        /*0014*/ 	.byte	0x00, 0xf0, 0x01, 0x20


	//----- nvinfo : EIATTR_AT_ENTRY_FRAGMENTS
	.align		4
.L_33:
        /*0018*/ 	.byte	0x04, 0x4f
        /*001a*/ 	.short	(.L_35 - .L_34)


	//   ....[0]....
.L_34:
        /*001c*/ 	.word	0x00000007


	//----- nvinfo : EIATTR_RESERVED_SMEM_USED
	.align		4
.L_35:
        /*0020*/ 	.byte	0x01, 0x41
	.zero		2


	//----- nvinfo : EIATTR_SPARSE_MMA_MASK
	.align		4
        /*0024*/ 	.byte	0x03, 0x50
        /*0026*/ 	.short	0x0000


	//----- nvinfo : EIATTR_TCGEN05_2CTA_USED
	.align		4
        /*0028*/ 	.byte	0x01, 0x52
	.zero		2


	//----- nvinfo : EIATTR_MAXREG_COUNT
	.align		4
        /*002c*/ 	.byte	0x03, 0x1b
        /*002e*/ 	.short	0x00ff


	//----- nvinfo : EIATTR_NUM_BARRIERS
	.align		4
        /*0030*/ 	.byte	0x02, 0x4c
        /*0032*/ 	.byte	0x07
	.zero		1


	//----- nvinfo : EIATTR_EXTERNS
	.align		4
        /*0034*/ 	.byte	0x04, 0x0f
        /*0036*/ 	.short	(.L_37 - .L_36)


	//   ....[0]....
	.align		4
.L_36:
        /*0038*/ 	.word	index@(__assertfail)


	//----- nvinfo : EIATTR_MERCURY_ISA_VERSION
	.align		4
.L_37:
        /*003c*/ 	.byte	0x03, 0x5f
        /*003e*/ 	.short	0x0101


	//----- nvinfo : EIATTR_INT_WARP_WIDE_INSTR_OFFSETS
	.align		4
        /*0040*/ 	.byte	0x04, 0x31
        /*0042*/ 	.short	(.L_39 - .L_38)


	//   ....[0]....
.L_38:
        /*0044*/ 	.word	0x00000d60


	//   ....[1]....
        /*0048*/ 	.word	0x00000e00


	//   ....[2]....
        /*004c*/ 	.word	0x000045b0


	//   ....[3]....
        /*0050*/ 	.word	0x000045e0


	//   ....[4]....
        /*0054*/ 	.word	0x00004600


	//   ....[5]....
        /*0058*/ 	.word	0x00005140


	//   ....[6]....
        /*005c*/ 	.word	0x000051e0


	//   ....[7]....
        /*0060*/ 	.word	0x000052a0


	//   ....[8]....
        /*0064*/ 	.word	0x00005310


	//   ....[9]....
        /*0068*/ 	.word	0x000053d0


	//   ....[10]....
        /*006c*/ 	.word	0x00005470


	//   ....[11]....
        /*0070*/ 	.word	0x000054e0


	//   ....[12]....
        /*0074*/ 	.word	0x000055a0


	//   ....[13]....
        /*0078*/ 	.word	0x00005640


	//   ....[14]....
        /*007c*/ 	.word	0x000056e0


	//   ....[15]....
        /*0080*/ 	.word	0x000057d0


	//   ....[16]....
        /*0084*/ 	.word	0x000058a0


	//----- nvinfo : EIATTR_COOP_GROUP_MASK_REGIDS
	.align		4
.L_39:
        /*0088*/ 	.byte	0x04, 0x29
        /*008a*/ 	.short	(.L_41 - .L_40)


	//   ....[0]....
.L_40:
        /*008c*/ 	.word	0xffffffff


	//   ....[1]....
        /*0090*/ 	.word	0xffffffff


	//   ....[2]....
        /*0094*/ 	.word	0xffffffff


	//   ....[3]....
        /*0098*/ 	.word	0xffffffff


	//   ....[4]....
        /*009c*/ 	.word	0xffffffff


	//   ....[5]....
        /*00a0*/ 	.word	0xffffffff


	//   ....[6]....
        /*00a4*/ 	.word	0xffffffff


	//   ....[7]....
        /*00a8*/ 	.word	0xffffffff


	//   ....[8]....
        /*00ac*/ 	.word	0xffffffff


	//   ....[9]....
        /*00b0*/ 	.word	0xffffffff


	//   ....[10]....
        /*00b4*/ 	.word	0xffffffff


	//   ....[11]....
        /*00b8*/ 	.word	0xffffffff


	//   ....[12]....
        /*00bc*/ 	.word	0xffffffff


	//   ....[13]....
        /*00c0*/ 	.word	0xffffffff


	//----- nvinfo : EIATTR_COOP_GROUP_INSTR_OFFSETS
	.align		4
.L_41:
        /*00c4*/ 	.byte	0x04, 0x28
        /*00c6*/ 	.short	(.L_43 - .L_42)


	//   ....[0]....
.L_42:
        /*00c8*/ 	.word	0x000000b0


	//   ....[1]....
        /*00cc*/ 	.word	0x00000510


	//   ....[2]....
        /*00d0*/ 	.word	0x000006d0


	//   ....[3]....
        /*00d4*/ 	.word	0x00000860


	//   ....[4]....
        /*00d8*/ 	.word	0x00000950


	//   ....[5]....
        /*00dc*/ 	.word	0x00000ab0


	//   ....[6]....
        /*00e0*/ 	.word	0x00000c40


	//   ....[7]....
        /*00e4*/ 	.word	0x00000e80


	//   ....[8]....
        /*00e8*/ 	.word	0x000024f0


	//   ....[9]....
        /*00ec*/ 	.word	0x000033a0


	//   ....[10]....
        /*00f0*/ 	.word	0x00003870


	//   ....[11]....
        /*00f4*/ 	.word	0x000038a0


	//   ....[12]....
        /*00f8*/ 	.word	0x000044b0


	//   ....[13]....
        /*00fc*/ 	.word	0x000046c0


	//----- nvinfo : EIATTR_VRC_CTA_INIT_COUNT
	.align		4
.L_43:
        /*0100*/ 	.byte	0x02, 0x4a
        /*0102*/ 	.byte	0x80
	.zero		1


	//----- nvinfo : EIATTR_SYSCALL_OFFSETS
	.align		4
        /*0104*/ 	.byte	0x04, 0x46
        /*0106*/ 	.short	(.L_45 - .L_44)


	//   ....[0]....
.L_44:
        /*0108*/ 	.word	0x00006420


	//   ....[1]....
        /*010c*/ 	.word	0x00006510


	//   ....[2]....
        /*0110*/ 	.word	0x00006c40


	//   ....[3]....
        /*0114*/ 	.word	0x00007570


	//   ....[4]....
        /*0118*/ 	.word	0x00007e40


	//   ....[5]....
        /*011c*/ 	.word	0x00008710


	//----- nvinfo : EIATTR_MBARRIER_INSTR_OFFSETS
	.align		4
.L_45:
        /*0120*/ 	.byte	0x04, 0x39
        /*0122*/ 	.short	(.L_47 - .L_46)


	//   ....[0]....
.L_46:
        /*0124*/ 	.word	0x00000640
        /*0128*/ 	.word	0x000000ff
        /*012c*/ 	.word	0x00000000
        /*0130*/ 	.short	0x0100
        /*0132*/ 	.byte	0x04
	.zero		1


	//   ....[1]....
        /*0134*/ 	.word	0x00000650
        /*0138*/ 	.word	0x000000ff
        /*013c*/ 	.word	0x00000020
        /*0140*/ 	.short	0x0100
        /*0142*/ 	.byte	0x04
	.zero		1


	//   ....[2]....
        /*0144*/ 	.word	0x00000660
        /*0148*/ 	.word	0x000000ff
        /*014c*/ 	.word	0x00000008
        /*0150*/ 	.short	0x0100
        /*0152*/ 	.byte	0x04
	.zero		1


	//   ....[3]....
        /*0154*/ 	.word	0x00000670
        /*0158*/ 	.word	0x000000ff
        /*015c*/ 	.word	0x00000028
        /*0160*/ 	.short	0x0100
        /*0162*/ 	.byte	0x04
	.zero		1


	//   ....[4]....
        /*0164*/ 	.word	0x00000680
        /*0168*/ 	.word	0x000000ff
        /*016c*/ 	.word	0x00000010
        /*0170*/ 	.short	0x0100
        /*0172*/ 	.byte	0x04
	.zero		1


	//   ....[5]....
        /*0174*/ 	.word	0x00000690
        /*0178*/ 	.word	0x000000ff
        /*017c*/ 	.word	0x00000030
        /*0180*/ 	.short	0x0100
        /*0182*/ 	.byte	0x04
	.zero		1


	//   ....[6]....
        /*0184*/ 	.word	0x000006a0
        /*0188*/ 	.word	0x000000ff
        /*018c*/ 	.word	0x00000018
        /*0190*/ 	.short	0x0100
        /*0192*/ 	.byte	0x04
	.zero		1


	//   ....[7]....
        /*0194*/ 	.word	0x000006b0
        /*0198*/ 	.word	0x000000ff
        /*019c*/ 	.word	0x00000038
        /*01a0*/ 	.short	0x0100
        /*01a2*/ 	.byte	0x04
	.zero		1


	//   ....[8]....
        /*01a4*/ 	.word	0x000007d0
        /*01a8*/ 	.word	0x000000ff
        /*01ac*/ 	.word	0x00000040
        /*01b0*/ 	.short	0x0100
        /*01b2*/ 	.byte	0x04
	.zero		1


	//   ....[9]....
        /*01b4*/ 	.word	0x000007e0
        /*01b8*/ 	.word	0x000000ff
        /*01bc*/ 	.word	0x00000060
        /*01c0*/ 	.short	0x0100
        /*01c2*/ 	.byte	0x04
	.zero		1


	//   ....[10]....
        /*01c4*/ 	.word	0x000007f0
        /*01c8*/ 	.word	0x000000ff
        /*01cc*/ 	.word	0x00000048
        /*01d0*/ 	.short	0x0100
        /*01d2*/ 	.byte	0x04
	.zero		1


	//   ....[11]....
        /*01d4*/ 	.word	0x00000800
        /*01d8*/ 	.word	0x000000ff
        /*01dc*/ 	.word	0x00000068
        /*01e0*/ 	.short	0x0100
        /*01e2*/ 	.byte	0x04
	.zero		1


	//   ....[12]....
        /*01e4*/ 	.word	0x00000810
        /*01e8*/ 	.word	0x000000ff
        /*01ec*/ 	.word	0x00000050
        /*01f0*/ 	.short	0x0100
        /*01f2*/ 	.byte	0x04
	.zero		1


	//   ....[13]....
        /*01f4*/ 	.word	0x00000820
        /*01f8*/ 	.word	0x000000ff
        /*01fc*/ 	.word	0x00000070
        /*0200*/ 	.short	0x0100
        /*0202*/ 	.byte	0x04
	.zero		1


	//   ....[14]....
        /*0204*/ 	.word	0x00000830
        /*0208*/ 	.word	0x000000ff
        /*020c*/ 	.word	0x00000058
        /*0210*/ 	.short	0x0100
        /*0212*/ 	.byte	0x04
	.zero		1


	//   ....[15]....
        /*0214*/ 	.word	0x00000840
        /*0218*/ 	.word	0x000000ff
        /*021c*/ 	.word	0x00000078
        /*0220*/ 	.short	0x0100
        /*0222*/ 	.byte	0x04
	.zero		1


	//   ....[16]....
        /*0224*/ 	.word	0x00000920
        /*0228*/ 	.word	0x000000ff
        /*022c*/ 	.word	0x00000080
        /*0230*/ 	.short	0x0100
        /*0232*/ 	.byte	0x06
	.zero		1


	//   ....[17]....
        /*0234*/ 	.word	0x00000930
        /*0238*/ 	.word	0x000000ff
        /*023c*/ 	.word	0x00000088
        /*0240*/ 	.short	0x0100
        /*0242*/ 	.byte	0x06
	.zero		1


	//   ....[18]....
        /*0244*/ 	.word	0x00000a60
        /*0248*/ 	.word	0x000000ff
        /*024c*/ 	.word	0x00000090
        /*0250*/ 	.short	0x0100
        /*0252*/ 	.byte	0x06
	.zero		1


	//   ....[19]....
        /*0254*/ 	.word	0x00000a70
        /*0258*/ 	.word	0x000000ff
        /*025c*/ 	.word	0x000000a0
        /*0260*/ 	.short	0x0100
        /*0262*/ 	.byte	0x06
	.zero		1


	//   ....[20]....
        /*0264*/ 	.word	0x00000a80
        /*0268*/ 	.word	0x000000ff
        /*026c*/ 	.word	0x00000098
        /*0270*/ 	.short	0x0100
        /*0272*/ 	.byte	0x06
	.zero		1


	//   ....[21]....
        /*0274*/ 	.word	0x00000a90
        /*0278*/ 	.word	0x000000ff
        /*027c*/ 	.word	0x000000a8
        /*0280*/ 	.short	0x0100
        /*0282*/ 	.byte	0x06
	.zero		1


	//   ....[22]....
        /*0284*/ 	.word	0x00000bb0
        /*0288*/ 	.word	0x000000ff
        /*028c*/ 	.word	0x000000b0
        /*0290*/ 	.short	0x0100
        /*0292*/ 	.byte	0x04
	.zero		1


	//   ....[23]....
        /*0294*/ 	.word	0x00000bc0
        /*0298*/ 	.word	0x000000ff
        /*029c*/ 	.word	0x000000d0
        /*02a0*/ 	.short	0x0100
        /*02a2*/ 	.byte	0x04
	.zero		1


	//   ....[24]....
        /*02a4*/ 	.word	0x00000bd0
        /*02a8*/ 	.word	0x000000ff
        /*02ac*/ 	.word	0x000000b8
        /*02b0*/ 	.short	0x0100
        /*02b2*/ 	.byte	0x04
	.zero		1


	//   ....[25]....
        /*02b4*/ 	.word	0x00000be0
        /*02b8*/ 	.word	0x000000ff
        /*02bc*/ 	.word	0x000000d8
        /*02c0*/ 	.short	0x0100
        /*02c2*/ 	.byte	0x04
	.zero		1


	//   ....[26]....
        /*02c4*/ 	.word	0x00000bf0
        /*02c8*/ 	.word	0x000000ff
        /*02cc*/ 	.word	0x000000c0
        /*02d0*/ 	.short	0x0100
        /*02d2*/ 	.byte	0x04
	.zero		1


	//   ....[27]....
        /*02d4*/ 	.word	0x00000c00
        /*02d8*/ 	.word	0x000000ff
        /*02dc*/ 	.word	0x000000e0
        /*02e0*/ 	.short	0x0100
        /*02e2*/ 	.byte	0x04
	.zero		1


	//   ....[28]....
        /*02e4*/ 	.word	0x00000c10
        /*02e8*/ 	.word	0x000000ff
        /*02ec*/ 	.word	0x000000c8
        /*02f0*/ 	.short	0x0100
        /*02f2*/ 	.byte	0x04
	.zero		1


	//   ....[29]....
        /*02f4*/ 	.word	0x00000c20
        /*02f8*/ 	.word	0x000000ff
        /*02fc*/ 	.word	0x000000e8
        /*0300*/ 	.short	0x0100
        /*0302*/ 	.byte	0x04
	.zero		1


	//   ....[30]....
        /*0304*/ 	.word	0x00000d10
        /*0308*/ 	.word	0x000000ff
        /*030c*/ 	.word	0x000000f0
        /*0310*/ 	.short	0x0100
        /*0312*/ 	.byte	0x04
	.zero		1


	//   ....[31]....
        /*0314*/ 	.word	0x00000d20
        /*0318*/ 	.word	0x000000ff
        /*031c*/ 	.word	0x00000100
        /*0320*/ 	.short	0x0100
        /*0322*/ 	.byte	0x04
	.zero		1


	//   ....[32]....
        /*0324*/ 	.word	0x00000d30
        /*0328*/ 	.word	0x000000ff
        /*032c*/ 	.word	0x000000f8
        /*0330*/ 	.short	0x0100
        /*0332*/ 	.byte	0x04
	.zero		1


	//   ....[33]....
        /*0334*/ 	.word	0x00000d40
        /*0338*/ 	.word	0x000000ff
        /*033c*/ 	.word	0x00000108
        /*0340*/ 	.short	0x0100
        /*0342*/ 	.byte	0x04
	.zero		1


	//   ....[34]....
        /*0344*/ 	.word	0x00000e40
        /*0348*/ 	.word	0x000000ff
        /*034c*/ 	.word	0x00000110
        /*0350*/ 	.short	0x0100
        /*0352*/ 	.byte	0x06
	.zero		1


	//   ....[35]....
        /*0354*/ 	.word	0x00001c90
        /*0358*/ 	.word	0x00000000
        /*035c*/ 	.word	0x00000100
        /*0360*/ 	.short	0x010a
        /*0362*/ 	.byte	0xff
	.zero		1


	//   ....[36]....
        /*0364*/ 	.word	0x00001cc0
        /*0368*/ 	.word	0x00000000
        /*036c*/ 	.word	0x000000f0
        /*0370*/ 	.short	0x0101
        /*0372*/ 	.byte	0xff
	.zero		1


	//   ....[37]....
        /*0374*/ 	.word	0x00001d80
        /*0378*/ 	.word	0x000000ff
        /*037c*/ 	.word	0x00000020
        /*0380*/ 	.short	0x010a
        /*0382*/ 	.byte	0x04
	.zero		1


	//   ....[38]....
        /*0384*/ 	.word	0x00001e50
        /*0388*/ 	.word	0x000000ff
        /*038c*/ 	.word	0x00000020
        /*0390*/ 	.short	0x010a
        /*0392*/ 	.byte	0x21
	.zero		1


	//   ....[39]....
        /*0394*/ 	.word	0x00002000
        /*0398*/ 	.word	0x000000ff
        /*039c*/ 	.word	0x00000020
        /*03a0*/ 	.short	0x010a
        /*03a2*/ 	.byte	0x05
	.zero		1


	//   ....[40]....
        /*03a4*/ 	.word	0x00002150
        /*03a8*/ 	.word	0x000000ff
        /*03ac*/ 	.word	0x00000088
        /*03b0*/ 	.short	0x0101
        /*03b2*/ 	.byte	0x06
	.zero		1


	//   ....[41]....
        /*03b4*/ 	.word	0x00002170
        /*03b8*/ 	.word	0x000000ff
        /*03bc*/ 	.word	0x00000020
        /*03c0*/ 	.short	0x010a
        /*03c2*/ 	.byte	0x04
	.zero		1


	//   ....[42]....
        /*03c4*/ 	.word	0x000021f0
        /*03c8*/ 	.word	0x000000ff
        /*03cc*/ 	.word	0x00000020
        /*03d0*/ 	.short	0x010a
        /*03d2*/ 	.byte	0x11
	.zero		1


	//   ....[43]....
        /*03d4*/ 	.word	0x00002380
        /*03d8*/ 	.word	0x000000ff
        /*03dc*/ 	.word	0x00000020
        /*03e0*/ 	.short	0x010a
        /*03e2*/ 	.byte	0x05
	.zero		1


	//   ....[44]....
        /*03e4*/ 	.word	0x00002520
        /*03e8*/ 	.word	0x00000003
        /*03ec*/ 	.word	0x00000090
        /*03f0*/ 	.short	0x010a
        /*03f2*/ 	.byte	0xff
	.zero		1


	//   ....[45]....
        /*03f4*/ 	.word	0x00002670
        /*03f8*/ 	.word	0x00000000
        /*03fc*/ 	.word	0x00000000
        /*0400*/ 	.short	0x0101
        /*0402*/ 	.byte	0xff
	.zero		1


	//   ....[46]....
        /*0404*/ 	.word	0x00002c20
        /*0408*/ 	.word	0x000000ff
        /*040c*/ 	.word	0x00000000
        /*0410*/ 	.short	0x010a
        /*0412*/ 	.byte	0x04
	.zero		1


	//   ....[47]....
        /*0414*/ 	.word	0x00002cb0
        /*0418*/ 	.word	0x000000ff
        /*041c*/ 	.word	0x00000000
        /*0420*/ 	.short	0x010a
        /*0422*/ 	.byte	0x05
	.zero		1


	//   ....[48]....
        /*0424*/ 	.word	0x00002d40
        /*0428*/ 	.word	0x000000ff
        /*042c*/ 	.word	0x00000000
        /*0430*/ 	.short	0x010a
        /*0432*/ 	.byte	0x05
	.zero		1


	//   ....[49]....
        /*0434*/ 	.word	0x00002de0
        /*0438*/ 	.word	0x00000000
        /*043c*/ 	.word	0x00000000
        /*0440*/ 	.short	0x010a
        /*0442*/ 	.byte	0xff
	.zero		1


	//   ....[50]....
        /*0444*/ 	.word	0x00002f00
        /*0448*/ 	.word	0x00000002
        /*044c*/ 	.word	0x000000f0
        /*0450*/ 	.short	0x010a
        /*0452*/ 	.byte	0xff
	.zero		1


	//   ....[51]....
        /*0454*/ 	.word	0x00002f70
        /*0458*/ 	.word	0x00000002
        /*045c*/ 	.word	0x00000000
        /*0460*/ 	.short	0x0101
        /*0462*/ 	.byte	0xff
	.zero		1


	//   ....[52]....
        /*0464*/ 	.word	0x00002f90
        /*0468*/ 	.word	0x000000ff
        /*046c*/ 	.word	0x000000a0
        /*0470*/ 	.short	0x010a
        /*0472*/ 	.byte	0x04
	.zero		1


	//   ....[53]....
        /*0474*/ 	.word	0x000030b0
        /*0478*/ 	.word	0x00000002
        /*047c*/ 	.word	0x00000090
        /*0480*/ 	.short	0x010a
        /*0482*/ 	.byte	0xff
	.zero		1


	//   ....[54]....
        /*0484*/ 	.word	0x000031b0
        /*0488*/ 	.word	0x00000002
        /*048c*/ 	.word	0x00000000
        /*0490*/ 	.short	0x0101
        /*0492*/ 	.byte	0xff
	.zero		1


	//   ....[55]....
        /*0494*/ 	.word	0x00003240
        /*0498*/ 	.word	0x000000ff
        /*049c*/ 	.word	0x000000a0
        /*04a0*/ 	.short	0x0106
        /*04a2*/ 	.byte	0x04
	.zero		1


	//   ....[56]....
        /*04a4*/ 	.word	0x00003260
        /*04a8*/ 	.word	0x000000ff
        /*04ac*/ 	.word	0x000000a0
        /*04b0*/ 	.short	0x010a
        /*04b2*/ 	.byte	0x04
	.zero		1


	//   ....[57]....
        /*04b4*/ 	.word	0x000032f0
        /*04b8*/ 	.word	0x000000ff
        /*04bc*/ 	.word	0x000000a0
        /*04c0*/ 	.short	0x0106
        /*04c2*/ 	.byte	0x07
	.zero		1


	//   ....[58]....
        /*04c4*/ 	.word	0x00003330
        /*04c8*/ 	.word	0x00000000
        /*04cc*/ 	.word	0x000000a0
        /*04d0*/ 	.short	0x010a
        /*04d2*/ 	.byte	0xff
	.zero		1


	//   ....[59]....
        /*04d4*/ 	.word	0x00003570
        /*04d8*/ 	.word	0x000000ff
        /*04dc*/ 	.word	0x00000008
        /*04e0*/ 	.short	0x010a
        /*04e2*/ 	.byte	0x05
	.zero		1


	//   ....[60]....
        /*04e4*/ 	.word	0x00003590
        /*04e8*/ 	.word	0x000000ff
        /*04ec*/ 	.word	0x00000008
        /*04f0*/ 	.short	0x010a
        /*04f2*/ 	.byte	0x05
	.zero		1


	//   ....[61]....
        /*04f4*/ 	.word	0x00003720
        /*04f8*/ 	.word	0x000000ff
        /*04fc*/ 	.word	0x00000008
        /*0500*/ 	.short	0x010a
        /*0502*/ 	.byte	0x05
	.zero		1


	//   ....[62]....
        /*0504*/ 	.word	0x00003740
        /*0508*/ 	.word	0x000000ff
        /*050c*/ 	.word	0x00000008
        /*0510*/ 	.short	0x010a
        /*0512*/ 	.byte	0x05
	.zero		1


	//   ....[63]....
        /*0514*/ 	.word	0x00003800
        /*0518*/ 	.word	0x000000ff
        /*051c*/ 	.word	0x00000000
        /*0520*/ 	.short	0x0101
        /*0522*/ 	.byte	0x04
	.zero		1


	//   ....[64]....
        /*0524*/ 	.word	0x00003b30
        /*0528*/ 	.word	0x00000000
        /*052c*/ 	.word	0x00000090
        /*0530*/ 	.short	0x010a
        /*0532*/ 	.byte	0xff
	.zero		1


	//   ....[65]....
        /*0534*/ 	.word	0x00003bf0
        /*0538*/ 	.word	0x00000000
        /*053c*/ 	.word	0x00000000
        /*0540*/ 	.short	0x0101
        /*0542*/ 	.byte	0xff
	.zero		1


	//   ....[66]....
        /*0544*/ 	.word	0x00003cb0
        /*0548*/ 	.word	0x000000ff
        /*054c*/ 	.word	0x00000000
        /*0550*/ 	.short	0x010a
        /*0552*/ 	.byte	0x04
	.zero		1


	//   ....[67]....
        /*0554*/ 	.word	0x00003cc0
        /*0558*/ 	.word	0x000000ff
        /*055c*/ 	.word	0x000000d0
        /*0560*/ 	.short	0x010a
        /*0562*/ 	.byte	0x1f
	.zero		1


	//   ....[68]....
        /*0564*/ 	.word	0x00003d70
        /*0568*/ 	.word	0x000000ff
        /*056c*/ 	.word	0x00000000
        /*0570*/ 	.short	0x010a
        /*0572*/ 	.byte	0x05
	.zero		1


	//   ....[69]....
        /*0574*/ 	.word	0x00003ea0
        /*0578*/ 	.word	0x000000ff
        /*057c*/ 	.word	0x00000000
        /*0580*/ 	.short	0x010a
        /*0582*/ 	.byte	0x04
	.zero		1


	//   ....[70]....
        /*0584*/ 	.word	0x000041a0
        /*0588*/ 	.word	0x000000ff
        /*058c*/ 	.word	0x00000000
        /*0590*/ 	.short	0x010a
        /*0592*/ 	.byte	0x04
	.zero		1


	//   ....[71]....
        /*0594*/ 	.word	0x00004230
        /*0598*/ 	.word	0x000000ff
        /*059c*/ 	.word	0x00000000
        /*05a0*/ 	.short	0x010a
        /*05a2*/ 	.byte	0x05
	.zero		1


	//   ....[72]....
        /*05a4*/ 	.word	0x000042c0
        /*05a8*/ 	.word	0x000000ff
        /*05ac*/ 	.word	0x00000000
        /*05b0*/ 	.short	0x010a
        /*05b2*/ 	.byte	0x05
	.zero		1


	//   ....[73]....
        /*05b4*/ 	.word	0x00004360
        /*05b8*/ 	.word	0x00000000
        /*05bc*/ 	.word	0x00000000
        /*05c0*/ 	.short	0x010a
        /*05c2*/ 	.byte	0xff
	.zero		1


	//   ....[74]....
        /*05c4*/ 	.word	0x000043a0
        /*05c8*/ 	.word	0x00000000
        /*05cc*/ 	.word	0x00000000
        /*05d0*/ 	.short	0x010a
        /*05d2*/ 	.byte	0xff
	.zero		1


	//   ....[75]....
        /*05d4*/ 	.word	0x00004410
        /*05d8*/ 	.word	0x000000ff
        /*05dc*/ 	.word	0x00000000
        /*05e0*/ 	.short	0x0101
        /*05e2*/ 	.byte	0x04
	.zero		1


	//   ....[76]....
        /*05e4*/ 	.word	0x00004450
        /*05e8*/ 	.word	0x000000ff
        /*05ec*/ 	.word	0x00000110
        /*05f0*/ 	.short	0x010a
        /*05f2*/ 	.byte	0x1a
	.zero		1


	//   ....[77]....
        /*05f4*/ 	.word	0x000044a0
        /*05f8*/ 	.word	0x000000ff
        /*05fc*/ 	.word	0x00000000
        /*0600*/ 	.short	0x0101
        /*0602*/ 	.byte	0x04
	.zero		1


	//   ....[78]....
        /*0604*/ 	.word	0x00004940
        /*0608*/ 	.word	0x0000000c
        /*060c*/ 	.word	0x00000090
        /*0610*/ 	.short	0x010a
        /*0612*/ 	.byte	0xff
	.zero		1


	//   ....[79]....
        /*0614*/ 	.word	0x00004ab0
        /*0618*/ 	.word	0x00000000
        /*061c*/ 	.word	0x00000000
        /*0620*/ 	.short	0x0101
        /*0622*/ 	.byte	0xff
	.zero		1


	//   ....[80]....
        /*0624*/ 	.word	0x00004f40
        /*0628*/ 	.word	0x000000ff
        /*062c*/ 	.word	0x00000088
        /*0630*/ 	.short	0x010a
        /*0632*/ 	.byte	0x15
	.zero		1


	//   ....[81]....
        /*0634*/ 	.word	0x000050c0
        /*0638*/ 	.word	0x000000ff
        /*063c*/ 	.word	0x00000060
        /*0640*/ 	.short	0x010a
        /*0642*/ 	.byte	0x15
	.zero		1


	//   ....[82]....
        /*0644*/ 	.word	0x000052c0
        /*0648*/ 	.word	0x000000ff
        /*064c*/ 	.word	0x00000040
        /*0650*/ 	.short	0x010b
        /*0652*/ 	.byte	0x15
	.zero		1


	//   ....[83]....
        /*0654*/ 	.word	0x000052d0
        /*0658*/ 	.word	0x000000ff
        /*065c*/ 	.word	0x00000000
        /*0660*/ 	.short	0x0101
        /*0662*/ 	.byte	0x06
	.zero		1


	//   ....[84]....
        /*0664*/ 	.word	0x000052e0
        /*0668*/ 	.word	0x000000ff
        /*066c*/ 	.word	0x00000068
        /*0670*/ 	.short	0x010a
        /*0672*/ 	.byte	0x15
	.zero		1


	//   ....[85]....
        /*0674*/ 	.word	0x00005490
        /*0678*/ 	.word	0x000000ff
        /*067c*/ 	.word	0x00000048
        /*0680*/ 	.short	0x010b
        /*0682*/ 	.byte	0x15
	.zero		1


	//   ....[86]....
        /*0684*/ 	.word	0x000054a0
        /*0688*/ 	.word	0x000000ff
        /*068c*/ 	.word	0x00000000
        /*0690*/ 	.short	0x0101
        /*0692*/ 	.byte	0x06
	.zero		1


	//   ....[87]....
        /*0694*/ 	.word	0x000054b0
        /*0698*/ 	.word	0x000000ff
        /*069c*/ 	.word	0x00000070
        /*06a0*/ 	.short	0x010a
        /*06a2*/ 	.byte	0x15
	.zero		1


	//   ....[88]....
        /*06a4*/ 	.word	0x00005660
        /*06a8*/ 	.word	0x000000ff
        /*06ac*/ 	.word	0x00000050
        /*06b0*/ 	.short	0x010b
        /*06b2*/ 	.byte	0x15
	.zero		1


	//   ....[89]....
        /*06b4*/ 	.word	0x00005670
        /*06b8*/ 	.word	0x000000ff
        /*06bc*/ 	.word	0x00000000
        /*06c0*/ 	.short	0x0101
        /*06c2*/ 	.byte	0x06
	.zero		1


	//   ....[90]....
        /*06c4*/ 	.word	0x00005680
        /*06c8*/ 	.word	0x000000ff
        /*06cc*/ 	.word	0x00000078
        /*06d0*/ 	.short	0x010a
        /*06d2*/ 	.byte	0x15
	.zero		1


	//   ....[91]....
        /*06d4*/ 	.word	0x000058c0
        /*06d8*/ 	.word	0x000000ff
        /*06dc*/ 	.word	0x00000058
        /*06e0*/ 	.short	0x010b
        /*06e2*/ 	.byte	0x15
	.zero		1


	//   ....[92]....
        /*06e4*/ 	.word	0x000058d0
        /*06e8*/ 	.word	0x000000ff
        /*06ec*/ 	.word	0x00000000
        /*06f0*/ 	.short	0x0101
        /*06f2*/ 	.byte	0x25
	.zero		1


	//   ....[93]....
        /*06f4*/ 	.word	0x00005910
        /*06f8*/ 	.word	0x000000ff
        /*06fc*/ 	.word	0x00000060
        /*0700*/ 	.short	0x010a
        /*0702*/ 	.byte	0x15
	.zero		1


	//   ....[94]....
        /*0704*/ 	.word	0x00005930
        /*0708*/ 	.word	0x000000ff
        /*070c*/ 	.word	0x00000068
        /*0710*/ 	.short	0x010a
        /*0712*/ 	.byte	0x15
	.zero		1


	//   ....[95]....
        /*0714*/ 	.word	0x00005950
        /*0718*/ 	.word	0x000000ff
        /*071c*/ 	.word	0x00000070
        /*0720*/ 	.short	0x010a
        /*0722*/ 	.byte	0x15
	.zero		1


	//   ....[96]....
        /*0724*/ 	.word	0x00005990
        /*0728*/ 	.word	0x00000000
        /*072c*/ 	.word	0x00000078
        /*0730*/ 	.short	0x010a
        /*0732*/ 	.byte	0xff
	.zero		1


	//   ....[97]....
        /*0734*/ 	.word	0x00005cb0
        /*0738*/ 	.word	0x00000003
        /*073c*/ 	.word	0x00000090
        /*0740*/ 	.short	0x010a
        /*0742*/ 	.byte	0xff
	.zero		1


	//   ....[98]....
        /*0744*/ 	.word	0x00005e30
        /*0748*/ 	.word	0x00000000
        /*074c*/ 	.word	0x00000000
        /*0750*/ 	.short	0x0101
        /*0752*/ 	.byte	0xff
	.zero		1


	//   ....[99]....
        /*0754*/ 	.word	0x00006910
        /*0758*/ 	.word	0x000000ff
        /*075c*/ 	.word	0x00000040
        /*0760*/ 	.short	0x010a
        /*0762*/ 	.byte	0x2b
	.zero		1


	//   ....[100]....
        /*0764*/ 	.word	0x00006940
        /*0768*/ 	.word	0x00000036
        /*076c*/ 	.word	0x000000b0
        /*0770*/ 	.short	0x010a
        /*0772*/ 	.byte	0xff
	.zero		1


	//   ....[101]....
        /*0774*/ 	.word	0x00006a50
        /*0778*/ 	.word	0x000000ff
        /*077c*/ 	.word	0x00000040
        /*0780*/ 	.short	0x010a
        /*0782*/ 	.byte	0x2b
	.zero		1


	//   ....[102]....
        /*0784*/ 	.word	0x00006b20
        /*0788*/ 	.word	0x00000036
        /*078c*/ 	.word	0x000000b0
        /*0790*/ 	.short	0x010a
        /*0792*/ 	.byte	0xff
	.zero		1


	//   ....[103]....
        /*0794*/ 	.word	0x000072e0
        /*0798*/ 	.word	0x00000000
        /*079c*/ 	.word	0x00000000
        /*07a0*/ 	.short	0x0101
        /*07a2*/ 	.byte	0xff
	.zero		1


	//   ....[104]....
        /*07a4*/ 	.word	0x000072f0
        /*07a8*/ 	.word	0x00000002
        /*07ac*/ 	.word	0x00000040
        /*07b0*/ 	.short	0x010a
        /*07b2*/ 	.byte	0xff
	.zero		1


	//   ....[105]....
        /*07b4*/ 	.word	0x000073b0
        /*07b8*/ 	.word	0x00000002
        /*07bc*/ 	.word	0x00000040
        /*07c0*/ 	.short	0x010a
        /*07c2*/ 	.byte	0xff
	.zero		1


	//   ....[106]....
        /*07c4*/ 	.word	0x00007bb0
        /*07c8*/ 	.word	0x00000000
        /*07cc*/ 	.word	0x00000000
        /*07d0*/ 	.short	0x0101
        /*07d2*/ 	.byte	0xff
	.zero		1


	//   ....[107]....
        /*07d4*/ 	.word	0x00007bd0
        /*07d8*/ 	.word	0x00000002
        /*07dc*/ 	.word	0x00000040
        /*07e0*/ 	.short	0x010a
        /*07e2*/ 	.byte	0xff
	.zero		1


	//   ....[108]....
        /*07e4*/ 	.word	0x00007c80
        /*07e8*/ 	.word	0x00000002
        /*07ec*/ 	.word	0x00000040
        /*07f0*/ 	.short	0x010a
        /*07f2*/ 	.byte	0xff
	.zero		1


	//   ....[109]....
        /*07f4*/ 	.word	0x00008480
        /*07f8*/ 	.word	0x00000000
        /*07fc*/ 	.word	0x00000000
        /*0800*/ 	.short	0x0101
        /*0802*/ 	.byte	0xff
	.zero		1


	//   ....[110]....
        /*0804*/ 	.word	0x000084a0
        /*0808*/ 	.word	0x00000003
        /*080c*/ 	.word	0x00000040
        /*0810*/ 	.short	0x010a
        /*0812*/ 	.byte	0xff
	.zero		1


	//   ....[111]....
        /*0814*/ 	.word	0x00008550
        /*0818*/ 	.word	0x00000003
        /*081c*/ 	.word	0x00000040
        /*0820*/ 	.short	0x010a
        /*0822*/ 	.byte	0xff
	.zero		1


	//   ....[112]....
        /*0824*/ 	.word	0x00008800
        /*0828*/ 	.word	0x00000036
        /*082c*/ 	.word	0x00000000
        /*0830*/ 	.short	0x0101
        /*0832*/ 	.byte	0xff
	.zero		1


	//   ....[113]....
        /*0834*/ 	.word	0x00008da0
        /*0838*/ 	.word	0x00000000
        /*083c*/ 	.word	0x00000000
        /*0840*/ 	.short	0x0101
        /*0842*/ 	.byte	0xff
	.zero		1


	//   ....[114]....
        /*0844*/ 	.word	0x00009040
        /*0848*/ 	.word	0x000000ff
        /*084c*/ 	.word	0x00000000
        /*0850*/ 	.short	0x0101
        /*0852*/ 	.byte	0x06
	.zero		1


	//   ....[115]....
        /*0854*/ 	.word	0x00009060
        /*0858*/ 	.word	0x00000000
        /*085c*/ 	.word	0x00000100
        /*0860*/ 	.short	0x010a
        /*0862*/ 	.byte	0xff
	.zero		1


	//   ....[116]....
        /*0864*/ 	.word	0x000090c0
        /*0868*/ 	.word	0x00000000
        /*086c*/ 	.word	0x00000020
        /*0870*/ 	.short	0x010a
        /*0872*/ 	.byte	0xff
	.zero		1


	//   ....[117]....
        /*0874*/ 	.word	0x00009120
        /*0878*/ 	.word	0x00000000
        /*087c*/ 	.word	0x00000020
        /*0880*/ 	.short	0x010a
        /*0882*/ 	.byte	0xff
	.zero		1


	//   ....[118]....
        /*0884*/ 	.word	0x00009170
        /*0888*/ 	.word	0x00000003
        /*088c*/ 	.word	0x00000090
        /*0890*/ 	.short	0x010a
        /*0892*/ 	.byte	0xff
	.zero		1


	//   ....[119]....
        /*0894*/ 	.word	0x000091d0
        /*0898*/ 	.word	0x00000000
        /*089c*/ 	.word	0x00000000
        /*08a0*/ 	.short	0x010a
        /*08a2*/ 	.byte	0xff
	.zero		1


	//   ....[120]....
        /*08a4*/ 	.word	0x00009230
        /*08a8*/ 	.word	0x00000000
        /*08ac*/ 	.word	0x00000000
        /*08b0*/ 	.short	0x010a
        /*08b2*/ 	.byte	0xff
	.zero		1


	//   ....[121]....
        /*08b4*/ 	.word	0x00009290
        /*08b8*/ 	.word	0x00000000
        /*08bc*/ 	.word	0x00000000
        /*08c0*/ 	.short	0x010a
        /*08c2*/ 	.byte	0xff
	.zero		1


	//   ....[122]....
        /*08c4*/ 	.word	0x000092e0
        /*08c8*/ 	.word	0x00000002
        /*08cc*/ 	.word	0x000000f0
        /*08d0*/ 	.short	0x010a
        /*08d2*/ 	.byte	0xff
	.zero		1


	//   ....[123]....
        /*08d4*/ 	.word	0x00009340
        /*08d8*/ 	.word	0x00000002
        /*08dc*/ 	.word	0x000000a0
        /*08e0*/ 	.short	0x010a
        /*08e2*/ 	.byte	0xff
	.zero		1


	//   ....[124]....
        /*08e4*/ 	.word	0x00009390
        /*08e8*/ 	.word	0x00000002
        /*08ec*/ 	.word	0x00000090
        /*08f0*/ 	.short	0x010a
        /*08f2*/ 	.byte	0xff
	.zero		1


	//   ....[125]....
        /*08f4*/ 	.word	0x000093f0
        /*08f8*/ 	.word	0x00000000
        /*08fc*/ 	.word	0x000000a0
        /*0900*/ 	.short	0x010a
        /*0902*/ 	.byte	0xff
	.zero		1


	//   ....[126]....
        /*0904*/ 	.word	0x00009450
        /*0908*/ 	.word	0x00000005
        /*090c*/ 	.word	0x00000008
        /*0910*/ 	.short	0x010a
        /*0912*/ 	.byte	0xff
	.zero		1


	//   ....[127]....
        /*0914*/ 	.word	0x00009530
        /*0918*/ 	.word	0x00000000
        /*091c*/ 	.word	0x00000008
        /*0920*/ 	.short	0x010a
        /*0922*/ 	.byte	0xff
	.zero		1


	//   ....[128]....
        /*0924*/ 	.word	0x00009580
        /*0928*/ 	.word	0x00000000
        /*092c*/ 	.word	0x00000090
        /*0930*/ 	.short	0x010a
        /*0932*/ 	.byte	0xff
	.zero		1


	//   ....[129]....
        /*0934*/ 	.word	0x000095e0
        /*0938*/ 	.word	0x00000000
        /*093c*/ 	.word	0x000000d0
        /*0940*/ 	.short	0x010a
        /*0942*/ 	.byte	0xff
	.zero		1


	//   ....[130]....
        /*0944*/ 	.word	0x00009640
        /*0948*/ 	.word	0x00000000
        /*094c*/ 	.word	0x00000000
        /*0950*/ 	.short	0x010a
        /*0952*/ 	.byte	0xff
	.zero		1


	//   ....[131]....
        /*0954*/ 	.word	0x000096a0
        /*0958*/ 	.word	0x00000000
        /*095c*/ 	.word	0x00000000
        /*0960*/ 	.short	0x010a
        /*0962*/ 	.byte	0xff
	.zero		1


	//   ....[132]....
        /*0964*/ 	.word	0x00009700
        /*0968*/ 	.word	0x00000000
        /*096c*/ 	.word	0x00000000
        /*0970*/ 	.short	0x010a
        /*0972*/ 	.byte	0xff
	.zero		1


	//   ....[133]....
        /*0974*/ 	.word	0x00009760
        /*0978*/ 	.word	0x00000000
        /*097c*/ 	.word	0x00000000
        /*0980*/ 	.short	0x010a
        /*0982*/ 	.byte	0xff
	.zero		1


	//   ....[134]....
        /*0984*/ 	.word	0x000097c0
        /*0988*/ 	.word	0x00000000
        /*098c*/ 	.word	0x00000110
        /*0990*/ 	.short	0x010a
        /*0992*/ 	.byte	0xff
	.zero		1


	//   ....[135]....
        /*0994*/ 	.word	0x00009810
        /*0998*/ 	.word	0x0000000c
        /*099c*/ 	.word	0x00000090
        /*09a0*/ 	.short	0x010a
        /*09a2*/ 	.byte	0xff
	.zero		1


	//   ....[136]....
        /*09a4*/ 	.word	0x00009870
        /*09a8*/ 	.word	0x00000000
        /*09ac*/ 	.word	0x00000088
        /*09b0*/ 	.short	0x010a
        /*09b2*/ 	.byte	0xff
	.zero		1


	//   ....[137]....
        /*09b4*/ 	.word	0x000098d0
        /*09b8*/ 	.word	0x00000000
        /*09bc*/ 	.word	0x00000060
        /*09c0*/ 	.short	0x010a
        /*09c2*/ 	.byte	0xff
	.zero		1


	//   ....[138]....
        /*09c4*/ 	.word	0x00009930
        /*09c8*/ 	.word	0x00000000
        /*09cc*/ 	.word	0x00000068
        /*09d0*/ 	.short	0x010a
        /*09d2*/ 	.byte	0xff
	.zero		1


	//   ....[139]....
        /*09d4*/ 	.word	0x00009990
        /*09d8*/ 	.word	0x00000000
        /*09dc*/ 	.word	0x00000070
        /*09e0*/ 	.short	0x010a
        /*09e2*/ 	.byte	0xff
	.zero		1


	//   ....[140]....
        /*09e4*/ 	.word	0x000099f0
        /*09e8*/ 	.word	0x00000000
        /*09ec*/ 	.word	0x00000078
        /*09f0*/ 	.short	0x010a
        /*09f2*/ 	.byte	0xff
	.zero		1


	//   ....[141]....
        /*09f4*/ 	.word	0x00009a50
        /*09f8*/ 	.word	0x00000000
        /*09fc*/ 	.word	0x00000060
        /*0a00*/ 	.short	0x010a
        /*0a02*/ 	.byte	0xff
	.zero		1


	//   ....[142]....
        /*0a04*/ 	.word	0x00009ab0
        /*0a08*/ 	.word	0x00000000
        /*0a0c*/ 	.word	0x00000068
        /*0a10*/ 	.short	0x010a
        /*0a12*/ 	.byte	0xff
	.zero		1


	//   ....[143]....
        /*0a14*/ 	.word	0x00009b10
        /*0a18*/ 	.word	0x00000000
        /*0a1c*/ 	.word	0x00000070
        /*0a20*/ 	.short	0x010a
        /*0a22*/ 	.byte	0xff
	.zero		1


	//   ....[144]....
        /*0a24*/ 	.word	0x00009b60
        /*0a28*/ 	.word	0x00000003
        /*0a2c*/ 	.word	0x00000090
        /*0a30*/ 	.short	0x010a
        /*0a32*/ 	.byte	0xff
	.zero		1


	//   ....[145]....
        /*0a34*/ 	.word	0x00009bc0
        /*0a38*/ 	.word	0x00000002
        /*0a3c*/ 	.word	0x00000040
        /*0a40*/ 	.short	0x010a
        /*0a42*/ 	.byte	0xff
	.zero		1


	//   ....[146]....
        /*0a44*/ 	.word	0x00009c10
        /*0a48*/ 	.word	0x00000036
        /*0a4c*/ 	.word	0x000000b0
        /*0a50*/ 	.short	0x010a
        /*0a52*/ 	.byte	0xff
	.zero		1


	//   ....[147]....
        /*0a54*/ 	.word	0x00009c60
        /*0a58*/ 	.word	0x00000002
        /*0a5c*/ 	.word	0x00000040
        /*0a60*/ 	.short	0x010a
        /*0a62*/ 	.byte	0xff
	.zero		1


	//   ....[148]....
        /*0a64*/ 	.word	0x00009cb0
        /*0a68*/ 	.word	0x00000002
        /*0a6c*/ 	.word	0x00000040
        /*0a70*/ 	.short	0x010a
        /*0a72*/ 	.byte	0xff
	.zero		1


	//   ....[149]....
        /*0a74*/ 	.word	0x00009d00
        /*0a78*/ 	.word	0x00000003
        /*0a7c*/ 	.word	0x00000040
        /*0a80*/ 	.short	0x010a
        /*0a82*/ 	.byte	0xff
	.zero		1


	//----- nvinfo : EIATTR_NUM_MBARRIERS
	.align		4
.L_47:
        /*0a84*/ 	.byte	0x03, 0x38
        /*0a86*/ 	.short	0x0023


	//----- nvinfo : EIATTR_EXIT_INSTR_OFFSETS
	.align		4
        /*0a88*/ 	.byte	0x04, 0x1c
        /*0a8a*/ 	.short	(.L_49 - .L_48)


	//   ....[0]....
.L_48:
        /*0a8c*/ 	.word	0x00002e10


	//   ....[1]....
        /*0a90*/ 	.word	0x00003300


	//   ....[2]....
        /*0a94*/ 	.word	0x00003360


	//   ....[3]....
        /*0a98*/ 	.word	0x000046d0


	//   ....[4]....
        /*0a9c*/ 	.word	0x000059c0


	//   ....[5]....
        /*0aa0*/ 	.word	0x00005a00


	//   ....[6]....
        /*0aa4*/ 	.word	0x00008f40


	//   ....[7]....
        /*0aa8*/ 	.word	0x00008fb0


	//   ....[8]....
        /*0aac*/ 	.word	0x00008fe0


	//   ....[9]....
        /*0ab0*/ 	.word	0x00009050


	//----- nvinfo : EIATTR_MAX_THREADS
	.align		4
.L_49:
        /*0ab4*/ 	.byte	0x04, 0x05
        /*0ab6*/ 	.short	(.L_51 - .L_50)
.L_50:
        /*0ab8*/ 	.word	0x00000100
        /*0abc*/ 	.word	0x00000001
        /*0ac0*/ 	.word	0x00000001


	//----- nvinfo : EIATTR_CRS_STACK_SIZE
	.align		4
.L_51:
        /*0ac4*/ 	.byte	0x04, 0x1e
        /*0ac6*/ 	.short	(.L_53 - .L_52)
.L_52:
        /*0ac8*/ 	.word	0x00000000


	//----- nvinfo : EIATTR_CBANK_PARAM_SIZE
	.align		4
.L_53:
        /*0acc*/ 	.byte	0x03, 0x19
        /*0ace*/ 	.short	0x0800


	//----- nvinfo : EIATTR_PARAM_CBANK
	.align		4
        /*0ad0*/ 	.byte	0x04, 0x0a
        /*0ad2*/ 	.short	(.L_55 - .L_54)
	.align		4
.L_54:
        /*0ad4*/ 	.word	index@(.nv.constant0._ZN7cutlass13device_kernelINS_4gemm6kernel13GemmUniversalIN4cute5tupleIJiiiiEEENS1_10collective13CollectiveMmaINS1_35MainloopSm100TmaUmmaWarpSpecializedILi4ELi2ELi4ENS5_IJNS4_1CILi4EEESB_NSA_ILi1EEEEEEEENS5_IJNSA_ILi128EEESF_NSA_ILi64EEEEEENS_6half_tENS5_IJSC_llEEESI_NS5_IJlSC_lEEENS4_8TiledMMAINS4_8MMA_AtomIJNS4_26SM100_MMA_F16BF16_2x1SM_SSISI_SI_fLi128ELi128ELNS4_4UMMA5MajorE1ELSP_0ELNSO_7ScaleInE0ELSQ_0EEEEEENS4_6LayoutINS5_IJSC_SC_SC_EEENS5_IJNSA_ILi0EEESV_SV_EEEEENS5_IJNS4_10UnderscoreESY_SY_EEEEENS4_28SM100_TMA_2SM_LOAD_MULTICASTENS4_14ComposedLayoutINS4_7SwizzleILi3ELi4ELi3EEENS4_18smem_ptr_flag_bitsILi16EEENST_INS5_IJSG_NSA_ILi8EEEEEENS5_IJSC_SG_EEEEEEEvNS4_8identityES11_NS12_IS14_S16_NST_INS5_IJS17_SG_EEENS5_IJSG_SC_EEEEEEEvS1C_EENS_8epilogue10collective18CollectiveEpilogueINS1I_23Sm100TmaWarpSpecializedILi4ELi2ELi16ELb1ELb0EEEJNS5_IJSG_SF_SG_EEENS5_IJNST_ISG_SC_EENST_INS5_IJNSA_ILi16EEENSA_ILi2EEEEEES19_EEEEESI_SK_SI_SK_NS1I_6fusion15FusionCallbacksIS1M_NS1U_17LinearCombinationISI_fSI_fLNS_15FloatRoundStyleE2EEES1N_S1T_JEEENS4_5SM1004TMEM4LOAD26SM100_TMEM_LOAD_32dp32b16xENS4_13SM90_TMA_LOADENS12_INS13_ILi1ELi4ELi3EEES16_NST_INS5_IJS17_S1P_EEENS5_IJS1P_SC_EEEEEEENS4_39AutoVectorizingCopyWithAssumedAlignmentILi128EEENS4_14SM90_TMA_STOREES29_S2B_S2B_EEEvvEEEEvNT_6ParamsE)
        /*0ad8*/ 	.short	0x0380
        /*0ada*/ 	.short	0x0800


	//----- nvinfo : EIATTR_SW_WAR
	.align		4
.L_55:
        /*0adc*/ 	.byte	0x04, 0x36
        /*0ade*/ 	.short	(.L_57 - .L_56)
.L_56:
        /*0ae0*/ 	.word	0x00000008
.L_57:


//--------------------- .nv.callgraph             --------------------------
	.section	.nv.callgraph,"",@"SHT_CUDA_CALLGRAPH"
	.align	4
	.sectionentsize	8
	.align		4
        /*0000*/ 	.word	0x00000000
	.align		4
        /*0004*/ 	.word	0xffffffff
	.align		4
        /*0008*/ 	.word	index@(_ZN7cutlass13device_kernelINS_4gemm6kernel13GemmUniversalIN4cute5tupleIJiiiiEEENS1_10collective13CollectiveMmaINS1_35MainloopSm100TmaUmmaWarpSpecializedILi4ELi2ELi4ENS5_IJNS4_1CILi4EEESB_NSA_ILi1EEEEEEEENS5_IJNSA_ILi128EEESF_NSA_ILi64EEEEEENS_6half_tENS5_IJSC_llEEESI_NS5_IJlSC_lEEENS4_8TiledMMAINS4_8MMA_AtomIJNS4_26SM100_MMA_F16BF16_2x1SM_SSISI_SI_fLi128ELi128ELNS4_4UMMA5MajorE1ELSP_0ELNSO_7ScaleInE0ELSQ_0EEEEEENS4_6LayoutINS5_IJSC_SC_SC_EEENS5_IJNSA_ILi0EEESV_SV_EEEEENS5_IJNS4_10UnderscoreESY_SY_EEEEENS4_28SM100_TMA_2SM_LOAD_MULTICASTENS4_14ComposedLayoutINS4_7SwizzleILi3ELi4ELi3EEENS4_18smem_ptr_flag_bitsILi16EEENST_INS5_IJSG_NSA_ILi8EEEEEENS5_IJSC_SG_EEEEEEEvNS4_8identityES11_NS12_IS14_S16_NST_INS5_IJS17_SG_EEENS5_IJSG_SC_EEEEEEEvS1C_EENS_8epilogue10collective18CollectiveEpilogueINS1I_23Sm100TmaWarpSpecializedILi4ELi2ELi16ELb1ELb0EEEJNS5_IJSG_SF_SG_EEENS5_IJNST_ISG_SC_EENST_INS5_IJNSA_ILi16EEENSA_ILi2EEEEEES19_EEEEESI_SK_SI_SK_NS1I_6fusion15FusionCallbacksIS1M_NS1U_17LinearCombinationISI_fSI_fLNS_15FloatRoundStyleE2EEES1N_S1T_JEEENS4_5SM1004TMEM4LOAD26SM100_TMEM_LOAD_32dp32b16xENS4_13SM90_TMA_LOADENS12_INS13_ILi1ELi4ELi3EEES16_NST_INS5_IJS17_S1P_EEENS5_IJS1P_SC_EEEEEEENS4_39AutoVectorizingCopyWithAssumedAlignmentILi128EEENS4_14SM90_TMA_STOREES29_S2B_S2B_EEEvvEEEEvNT_6ParamsE)
	.align		4
        /*000c*/ 	.word	index@(__assertfail)
	.align		4
        /*0010*/ 	.word	0x00000000
	.align		4
        /*0014*/ 	.word	0xfffffffe
	.align		4
        /*0018*/ 	.word	0x00000000
	.align		4
        /*001c*/ 	.word	0xfffffffd
	.align		4
        /*0020*/ 	.word	0x00000000
	.align		4
        /*0024*/ 	.word	0xfffffffc


//--------------------- .nv.constant4             --------------------------
	.section	.nv.constant4,"a",@progbits
	.align	8
	.align		8
.nv.constant4:
        /*0000*/ 	.dword	__assertfail
	.align		8
        /*0008*/ 	.dword	__unnamed_1
	.align		8
        /*0010*/ 	.dword	__unnamed_2
	.align		8
        /*0018*/ 	.dword	_ZN40_INTERNAL_ac92ba0c_4_k_cu_754a07a3_331644cuda3std3__45__cpo5beginE
	.align		8
        /*0020*/ 	.dword	_ZN40_INTERNAL_ac92ba0c_4_k_cu_754a07a3_331644cuda3std3__45__cpo3endE
	.align		8
        /*0028*/ 	.dword	_ZN40_INTERNAL_ac92ba0c_4_k_cu_754a07a3_331644cuda3std3__45__cpo6cbeginE
	.align		8
        /*0030*/ 	.dword	_ZN40_INTERNAL_ac92ba0c_4_k_cu_754a07a3_331644cuda3std3__45__cpo4cendE
	.align		8
        /*0038*/ 	.dword	_ZN40_INTERNAL_ac92ba0c_4_k_cu_754a07a3_331644cuda3std3__442_GLOBAL__N__ac92ba0c_4_k_cu_754a07a3_331646ignoreE
	.align		8
        /*0040*/ 	.dword	_ZN40_INTERNAL_ac92ba0c_4_k_cu_754a07a3_331644cuda3std3__419piecewise_constructE
	.align		8
        /*0048*/ 	.dword	_ZN40_INTERNAL_ac92ba0c_4_k_cu_754a07a3_331644cuda3std3__48in_placeE
	.align		8
        /*0050*/ 	.dword	_ZN40_INTERNAL_ac92ba0c_4_k_cu_754a07a3_331644cuda3std6ranges3__45__cpo4swapE
	.align		8
        /*0058*/ 	.dword	_ZN40_INTERNAL_ac92ba0c_4_k_cu_754a07a3_331644cuda3std6ranges3__45__cpo9iter_moveE
	.align		8
        /*0060*/ 	.dword	_ZN40_INTERNAL_ac92ba0c_4_k_cu_754a07a3_331644cute7productE
	.align		8
        /*0068*/ 	.dword	_ZN40_INTERNAL_ac92ba0c_4_k_cu_754a07a3_331644cute1_E
	.align		8
        /*0070*/ 	.dword	$str$25
	.align		8
        /*0078*/ 	.dword	$str$26
	.align		8
        /*0080*/ 	.dword	$str$27
	.align		8
        /*0088*/ 	.dword	$str$28


//--------------------- .text._ZN7cutlass13device_kernelINS_4gemm6kernel13GemmUniversalIN4cute5tupleIJiiiiEEENS1_10collective13CollectiveMmaINS1_35MainloopSm100TmaUmmaWarpSpecializedILi4ELi2ELi4ENS5_IJNS4_1CILi4EEESB_NSA_ILi1EEEEEEEENS5_IJNSA_ILi128EEESF_NSA_ILi64EEEEEENS_6half_tENS5_IJSC_llEEESI_NS5_IJlSC_lEEENS4_8TiledMMAINS4_8MMA_AtomIJNS4_26SM100_MMA_F16BF16_2x1SM_SSISI_SI_fLi128ELi128ELNS4_4UMMA5MajorE1ELSP_0ELNSO_7ScaleInE0ELSQ_0EEEEEENS4_6LayoutINS5_IJSC_SC_SC_EEENS5_IJNSA_ILi0EEESV_SV_EEEEENS5_IJNS4_10UnderscoreESY_SY_EEEEENS4_28SM100_TMA_2SM_LOAD_MULTICASTENS4_14ComposedLayoutINS4_7SwizzleILi3ELi4ELi3EEENS4_18smem_ptr_flag_bitsILi16EEENST_INS5_IJSG_NSA_ILi8EEEEEENS5_IJSC_SG_EEEEEEEvNS4_8identityES11_NS12_IS14_S16_NST_INS5_IJS17_SG_EEENS5_IJSG_SC_EEEEEEEvS1C_EENS_8epilogue10collective18CollectiveEpilogueINS1I_23Sm100TmaWarpSpecializedILi4ELi2ELi16ELb1ELb0EEEJNS5_IJSG_SF_SG_EEENS5_IJNST_ISG_SC_EENST_INS5_IJNSA_ILi16EEENSA_ILi2EEEEEES19_EEEEESI_SK_SI_SK_NS1I_6fusion15FusionCallbacksIS1M_NS1U_17LinearCombinationISI_fSI_fLNS_15FloatRoundStyleE2EEES1N_S1T_JEEENS4_5SM1004TMEM4LOAD26SM100_TMEM_LOAD_32dp32b16xENS4_13SM90_TMA_LOADENS12_INS13_ILi1ELi4ELi3EEES16_NST_INS5_IJS17_S1P_EEENS5_IJS1P_SC_EEEEEEENS4_39AutoVectorizingCopyWithAssumedAlignmentILi128EEENS4_14SM90_TMA_STOREES29_S2B_S2B_EEEvvEEEEvNT_6ParamsE --------------------------
	.section	.text._ZN7cutlass13device_kernelINS_4gemm6kernel13GemmUniversalIN4cute5tupleIJiiiiEEENS1_10collective13CollectiveMmaINS1_35MainloopSm100TmaUmmaWarpSpecializedILi4ELi2ELi4ENS5_IJNS4_1CILi4EEESB_NSA_ILi1EEEEEEEENS5_IJNSA_ILi128EEESF_NSA_ILi64EEEEEENS_6half_tENS5_IJSC_llEEESI_NS5_IJlSC_lEEENS4_8TiledMMAINS4_8MMA_AtomIJNS4_26SM100_MMA_F16BF16_2x1SM_SSISI_SI_fLi128ELi128ELNS4_4UMMA5MajorE1ELSP_0ELNSO_7ScaleInE0ELSQ_0EEEEEENS4_6LayoutINS5_IJSC_SC_SC_EEENS5_IJNSA_ILi0EEESV_SV_EEEEENS5_IJNS4_10UnderscoreESY_SY_EEEEENS4_28SM100_TMA_2SM_LOAD_MULTICASTENS4_14ComposedLayoutINS4_7SwizzleILi3ELi4ELi3EEENS4_18smem_ptr_flag_bitsILi16EEENST_INS5_IJSG_NSA_ILi8EEEEEENS5_IJSC_SG_EEEEEEEvNS4_8identityES11_NS12_IS14_S16_NST_INS5_IJS17_SG_EEENS5_IJSG_SC_EEEEEEEvS1C_EENS_8epilogue10collective18CollectiveEpilogueINS1I_23Sm100TmaWarpSpecializedILi4ELi2ELi16ELb1ELb0EEEJNS5_IJSG_SF_SG_EEENS5_IJNST_ISG_SC_EENST_INS5_IJNSA_ILi16EEENSA_ILi2EEEEEES19_EEEEESI_SK_SI_SK_NS1I_6fusion15FusionCallbacksIS1M_NS1U_17LinearCombinationISI_fSI_fLNS_15FloatRoundStyleE2EEES1N_S1T_JEEENS4_5SM1004TMEM4LOAD26SM100_TMEM_LOAD_32dp32b16xENS4_13SM90_TMA_LOADENS12_INS13_ILi1ELi4ELi3EEES16_NST_INS5_IJS17_S1P_EEENS5_IJS1P_SC_EEEEEEENS4_39AutoVectorizingCopyWithAssumedAlignmentILi128EEENS4_14SM90_TMA_STOREES29_S2B_S2B_EEEvvEEEEvNT_6ParamsE,"ax",@progbits
	.align	128
.text._ZN7cutlass13device_kernelINS_4gemm6kernel13GemmUniversalIN4cute5tupleIJiiiiEEENS1_10collective13CollectiveMmaINS1_35MainloopSm100TmaUmmaWarpSpecializedILi4ELi2ELi4ENS5_IJNS4_1CILi4EEESB_NSA_ILi1EEEEEEEENS5_IJNSA_ILi128EEESF_NSA_ILi64EEEEEENS_6half_tENS5_IJSC_llEEESI_NS5_IJlSC_lEEENS4_8TiledMMAINS4_8MMA_AtomIJNS4_26SM100_MMA_F16BF16_2x1SM_SSISI_SI_fLi128ELi128ELNS4_4UMMA5MajorE1ELSP_0ELNSO_7ScaleInE0ELSQ_0EEEEEENS4_6LayoutINS5_IJSC_SC_SC_EEENS5_IJNSA_ILi0EEESV_SV_EEEEENS5_IJNS4_10UnderscoreESY_SY_EEEEENS4_28SM100_TMA_2SM_LOAD_MULTICASTENS4_14ComposedLayoutINS4_7SwizzleILi3ELi4ELi3EEENS4_18smem_ptr_flag_bitsILi16EEENST_INS5_IJSG_NSA_ILi8EEEEEENS5_IJSC_SG_EEEEEEEvNS4_8identityES11_NS12_IS14_S16_NST_INS5_IJS17_SG_EEENS5_IJSG_SC_EEEEEEEvS1C_EENS_8epilogue10collective18CollectiveEpilogueINS1I_23Sm100TmaWarpSpecializedILi4ELi2ELi16ELb1ELb0EEEJNS5_IJSG_SF_SG_EEENS5_IJNST_ISG_SC_EENST_INS5_IJNSA_ILi16EEENSA_ILi2EEEEEES19_EEEEESI_SK_SI_SK_NS1I_6fusion15FusionCallbacksIS1M_NS1U_17LinearCombinationISI_fSI_fLNS_15FloatRoundStyleE2EEES1N_S1T_JEEENS4_5SM1004TMEM4LOAD26SM100_TMEM_LOAD_32dp32b16xENS4_13SM90_TMA_LOADENS12_INS13_ILi1ELi4ELi3EEES16_NST_INS5_IJS17_S1P_EEENS5_IJS1P_SC_EEEEEEENS4_39AutoVectorizingCopyWithAssumedAlignmentILi128EEENS4_14SM90_TMA_STOREES29_S2B_S2B_EEEvvEEEEvNT_6ParamsE:
        .type           _ZN7cutlass13device_kernelINS_4gemm6kernel13GemmUniversalIN4cute5tupleIJiiiiEEENS1_10collective13CollectiveMmaINS1_35MainloopSm100TmaUmmaWarpSpecializedILi4ELi2ELi4ENS5_IJNS4_1CILi4EEESB_NSA_ILi1EEEEEEEENS5_IJNSA_ILi128EEESF_NSA_ILi64EEEEEENS_6half_tENS5_IJSC_llEEESI_NS5_IJlSC_lEEENS4_8TiledMMAINS4_8MMA_AtomIJNS4_26SM100_MMA_F16BF16_2x1SM_SSISI_SI_fLi128ELi128ELNS4_4UMMA5MajorE1ELSP_0ELNSO_7ScaleInE0ELSQ_0EEEEEENS4_6LayoutINS5_IJSC_SC_SC_EEENS5_IJNSA_ILi0EEESV_SV_EEEEENS5_IJNS4_10UnderscoreESY_SY_EEEEENS4_28SM100_TMA_2SM_LOAD_MULTICASTENS4_14ComposedLayoutINS4_7SwizzleILi3ELi4ELi3EEENS4_18smem_ptr_flag_bitsILi16EEENST_INS5_IJSG_NSA_ILi8EEEEEENS5_IJSC_SG_EEEEEEEvNS4_8identityES11_NS12_IS14_S16_NST_INS5_IJS17_SG_EEENS5_IJSG_SC_EEEEEEEvS1C_EENS_8epilogue10collective18CollectiveEpilogueINS1I_23Sm100TmaWarpSpecializedILi4ELi2ELi16ELb1ELb0EEEJNS5_IJSG_SF_SG_EEENS5_IJNST_ISG_SC_EENST_INS5_IJNSA_ILi16EEENSA_ILi2EEEEEES19_EEEEESI_SK_SI_SK_NS1I_6fusion15FusionCallbacksIS1M_NS1U_17LinearCombinationISI_fSI_fLNS_15FloatRoundStyleE2EEES1N_S1T_JEEENS4_5SM1004TMEM4LOAD26SM100_TMEM_LOAD_32dp32b16xENS4_13SM90_TMA_LOADENS12_INS13_ILi1ELi4ELi3EEES16_NST_INS5_IJS17_S1P_EEENS5_IJS1P_SC_EEEEEEENS4_39AutoVectorizingCopyWithAssumedAlignmentILi128EEENS4_14SM90_TMA_STOREES29_S2B_S2B_EEEvvEEEEvNT_6ParamsE,@function
        .size           _ZN7cutlass13device_kernelINS_4gemm6kernel13GemmUniversalIN4cute5tupleIJiiiiEEENS1_10collective13CollectiveMmaINS1_35MainloopSm100TmaUmmaWarpSpecializedILi4ELi2ELi4ENS5_IJNS4_1CILi4EEESB_NSA_ILi1EEEEEEEENS5_IJNSA_ILi128EEESF_NSA_ILi64EEEEEENS_6half_tENS5_IJSC_llEEESI_NS5_IJlSC_lEEENS4_8TiledMMAINS4_8MMA_AtomIJNS4_26SM100_MMA_F16BF16_2x1SM_SSISI_SI_fLi128ELi128ELNS4_4UMMA5MajorE1ELSP_0ELNSO_7ScaleInE0ELSQ_0EEEEEENS4_6LayoutINS5_IJSC_SC_SC_EEENS5_IJNSA_ILi0EEESV_SV_EEEEENS5_IJNS4_10UnderscoreESY_SY_EEEEENS4_28SM100_TMA_2SM_LOAD_MULTICASTENS4_14ComposedLayoutINS4_7SwizzleILi3ELi4ELi3EEENS4_18smem_ptr_flag_bitsILi16EEENST_INS5_IJSG_NSA_ILi8EEEEEENS5_IJSC_SG_EEEEEEEvNS4_8identityES11_NS12_IS14_S16_NST_INS5_IJS17_SG_EEENS5_IJSG_SC_EEEEEEEvS1C_EENS_8epilogue10collective18CollectiveEpilogueINS1I_23Sm100TmaWarpSpecializedILi4ELi2ELi16ELb1ELb0EEEJNS5_IJSG_SF_SG_EEENS5_IJNST_ISG_SC_EENST_INS5_IJNSA_ILi16EEENSA_ILi2EEEEEES19_EEEEESI_SK_SI_SK_NS1I_6fusion15FusionCallbacksIS1M_NS1U_17LinearCombinationISI_fSI_fLNS_15FloatRoundStyleE2EEES1N_S1T_JEEENS4_5SM1004TMEM4LOAD26SM100_TMEM_LOAD_32dp32b16xENS4_13SM90_TMA_LOADENS12_INS13_ILi1ELi4ELi3EEES16_NST_INS5_IJS17_S1P_EEENS5_IJS1P_SC_EEEEEEENS4_39AutoVectorizingCopyWithAssumedAlignmentILi128EEENS4_14SM90_TMA_STOREES29_S2B_S2B_EEEvvEEEEvNT_6ParamsE,(.L_x_197 - _ZN7cutlass13device_kernelINS_4gemm6kernel13GemmUniversalIN4cute5tupleIJiiiiEEENS1_10collective13CollectiveMmaINS1_35MainloopSm100TmaUmmaWarpSpecializedILi4ELi2ELi4ENS5_IJNS4_1CILi4EEESB_NSA_ILi1EEEEEEEENS5_IJNSA_ILi128EEESF_NSA_ILi64EEEEEENS_6half_tENS5_IJSC_llEEESI_NS5_IJlSC_lEEENS4_8TiledMMAINS4_8MMA_AtomIJNS4_26SM100_MMA_F16BF16_2x1SM_SSISI_SI_fLi128ELi128ELNS4_4UMMA5MajorE1ELSP_0ELNSO_7ScaleInE0ELSQ_0EEEEEENS4_6LayoutINS5_IJSC_SC_SC_EEENS5_IJNSA_ILi0EEESV_SV_EEEEENS5_IJNS4_10UnderscoreESY_SY_EEEEENS4_28SM100_TMA_2SM_LOAD_MULTICASTENS4_14ComposedLayoutINS4_7SwizzleILi3ELi4ELi3EEENS4_18smem_ptr_flag_bitsILi16EEENST_INS5_IJSG_NSA_ILi8EEEEEENS5_IJSC_SG_EEEEEEEvNS4_8identityES11_NS12_IS14_S16_NST_INS5_IJS17_SG_EEENS5_IJSG_SC_EEEEEEEvS1C_EENS_8epilogue10collective18CollectiveEpilogueINS1I_23Sm100TmaWarpSpecializedILi4ELi2ELi16ELb1ELb0EEEJNS5_IJSG_SF_SG_EEENS5_IJNST_ISG_SC_EENST_INS5_IJNSA_ILi16EEENSA_ILi2EEEEEES19_EEEEESI_SK_SI_SK_NS1I_6fusion15FusionCallbacksIS1M_NS1U_17LinearCombinationISI_fSI_fLNS_15FloatRoundStyleE2EEES1N_S1T_JEEENS4_5SM1004TMEM4LOAD26SM100_TMEM_LOAD_32dp32b16xENS4_13SM90_TMA_LOADENS12_INS13_ILi1ELi4ELi3EEES16_NST_INS5_IJS17_S1P_EEENS5_IJS1P_SC_EEEEEEENS4_39AutoVectorizingCopyWithAssumedAlignmentILi128EEENS4_14SM90_TMA_STOREES29_S2B_S2B_EEEvvEEEEvNT_6ParamsE)
        .other          _ZN7cutlass13device_kernelINS_4gemm6kernel13GemmUniversalIN4cute5tupleIJiiiiEEENS1_10collective13CollectiveMmaINS1_35MainloopSm100TmaUmmaWarpSpecializedILi4ELi2ELi4ENS5_IJNS4_1CILi4EEESB_NSA_ILi1EEEEEEEENS5_IJNSA_ILi128EEESF_NSA_ILi64EEEEEENS_6half_tENS5_IJSC_llEEESI_NS5_IJlSC_lEEENS4_8TiledMMAINS4_8MMA_AtomIJNS4_26SM100_MMA_F16BF16_2x1SM_SSISI_SI_fLi128ELi128ELNS4_4UMMA5MajorE1ELSP_0ELNSO_7ScaleInE0ELSQ_0EEEEEENS4_6LayoutINS5_IJSC_SC_SC_EEENS5_IJNSA_ILi0EEESV_SV_EEEEENS5_IJNS4_10UnderscoreESY_SY_EEEEENS4_28SM100_TMA_2SM_LOAD_MULTICASTENS4_14ComposedLayoutINS4_7SwizzleILi3ELi4ELi3EEENS4_18smem_ptr_flag_bitsILi16EEENST_INS5_IJSG_NSA_ILi8EEEEEENS5_IJSC_SG_EEEEEEEvNS4_8identityES11_NS12_IS14_S16_NST_INS5_IJS17_SG_EEENS5_IJSG_SC_EEEEEEEvS1C_EENS_8epilogue10collective18CollectiveEpilogueINS1I_23Sm100TmaWarpSpecializedILi4ELi2ELi16ELb1ELb0EEEJNS5_IJSG_SF_SG_EEENS5_IJNST_ISG_SC_EENST_INS5_IJNSA_ILi16EEENSA_ILi2EEEEEES19_EEEEESI_SK_SI_SK_NS1I_6fusion15FusionCallbacksIS1M_NS1U_17LinearCombinationISI_fSI_fLNS_15FloatRoundStyleE2EEES1N_S1T_JEEENS4_5SM1004TMEM4LOAD26SM100_TMEM_LOAD_32dp32b16xENS4_13SM90_TMA_LOADENS12_INS13_ILi1ELi4ELi3EEES16_NST_INS5_IJS17_S1P_EEENS5_IJS1P_SC_EEEEEEENS4_39AutoVectorizingCopyWithAssumedAlignmentILi128EEENS4_14SM90_TMA_STOREES29_S2B_S2B_EEEvvEEEEvNT_6ParamsE,@"STO_CUDA_ENTRY STV_DEFAULT"
_ZN7cutlass13device_kernelINS_4gemm6kernel13GemmUniversalIN4cute5tupleIJiiiiEEENS1_10collective13CollectiveMmaINS1_35MainloopSm100TmaUmmaWarpSpecializedILi4ELi2ELi4ENS5_IJNS4_1CILi4EEESB_NSA_ILi1EEEEEEEENS5_IJNSA_ILi128EEESF_NSA_ILi64EEEEEENS_6half_tENS5_IJSC_llEEESI_NS5_IJlSC_lEEENS4_8TiledMMAINS4_8MMA_AtomIJNS4_26SM100_MMA_F16BF16_2x1SM_SSISI_SI_fLi128ELi128ELNS4_4UMMA5MajorE1ELSP_0ELNSO_7ScaleInE0ELSQ_0EEEEEENS4_6LayoutINS5_IJSC_SC_SC_EEENS5_IJNSA_ILi0EEESV_SV_EEEEENS5_IJNS4_10UnderscoreESY_SY_EEEEENS4_28SM100_TMA_2SM_LOAD_MULTICASTENS4_14ComposedLayoutINS4_7SwizzleILi3ELi4ELi3EEENS4_18smem_ptr_flag_bitsILi16EEENST_INS5_IJSG_NSA_ILi8EEEEEENS5_IJSC_SG_EEEEEEEvNS4_8identityES11_NS12_IS14_S16_NST_INS5_IJS17_SG_EEENS5_IJSG_SC_EEEEEEEvS1C_EENS_8epilogue10collective18CollectiveEpilogueINS1I_23Sm100TmaWarpSpecializedILi4ELi2ELi16ELb1ELb0EEEJNS5_IJSG_SF_SG_EEENS5_IJNST_ISG_SC_EENST_INS5_IJNSA_ILi16EEENSA_ILi2EEEEEES19_EEEEESI_SK_SI_SK_NS1I_6fusion15FusionCallbacksIS1M_NS1U_17LinearCombinationISI_fSI_fLNS_15FloatRoundStyleE2EEES1N_S1T_JEEENS4_5SM1004TMEM4LOAD26SM100_TMEM_LOAD_32dp32b16xENS4_13SM90_TMA_LOADENS12_INS13_ILi1ELi4ELi3EEES16_NST_INS5_IJS17_S1P_EEENS5_IJS1P_SC_EEEEEEENS4_39AutoVectorizingCopyWithAssumedAlignmentILi128EEENS4_14SM90_TMA_STOREES29_S2B_S2B_EEEvvEEEEvNT_6ParamsE:
[----:B------:R-:W1:Y:S01]  /*0000*/  LDC R1, c[0x0][0x37c] ;  /* 0x0000df00ff017b82 */ /* 0x000e620000000800 */
[----:B------:R-:W2:Y:S01]  /*0010*/  S2R R61, SR_TID.X ;  /* 0x00000000003d7919 */ /* 0x000ea20000002100 */
[----:B------:R-:W3:Y:S06]  /*0020*/  LDCU.64 UR8, c[0x0][0x890] ;  /* 0x00011200ff0877ac */ /* 0x000eec0008000a00 */
[----:B------:R-:W4:Y:S01]  /*0030*/  S2UR UR47, SR_CgaCtaId ;  /* 0x00000000002f79c3 */ /* 0x000f220000008800 */
[----:B------:R-:W-:Y:S02]  /*0040*/  PRMT R50, RZ, 0x7610, R50 ;  /* 0x00007610ff327816 */ /* 0x000fe40000000032 */
[----:B------:R-:W-:-:S02]  /*0050*/  ELECT P0, URZ, PT ;  /* 0x0000000000ff782f */ /* 0x000fc40003800000 */
[----:B---3--:R-:W-:-:S04]  /*0060*/  ISETP.NE.U32.AND P1, PT, RZ, UR8, PT ;  /* 0x00000008ff007c0c */ /* 0x008fc8000bf25070 */
[----:B------:R-:W-:Y:S01]  /*0070*/  ISETP.NE.AND.EX P2, PT, RZ, UR9, PT, P1 ;  /* 0x00000009ff007c0c */ /* 0x000fe2000bf45310 */
[----:B----4-:R-:W-:Y:S02]  /*0080*/  ULOP3.LUT UR46, UR47, 0x1, URZ, 0xc0, !UPT ;  /* 0x000000012f2e7892 */ /* 0x010fe4000f8ec0ff */
[----:B------:R-:W-:Y:S01]  /*0090*/  ULOP3.LUT UR48, UR47, 0x1, URZ, 0x3c, !UPT ;  /* 0x000000012f307892 */ /* 0x000fe2000f8e3cff */
[----:B--2---:R-:W-:-:S05]  /*00a0*/  SHF.R.U32.HI R51, RZ, 0x5, R61 ;  /* 0x00000005ff337819 */ /* 0x004fca000001163d */
[----:B------:R-:W2:Y:S02]  /*00b0*/  SHFL.IDX PT, R0, R51, RZ, 0x1f ;  /* 0x00001fff33007589 */ /* 0x000ea400000e0000 */
[----:B--2---:R-:W-:Y:S02]  /*00c0*/  R2UR UR25, R0 ;  /* 0x00000000001972ca */ /* 0x004fe400000e0000 */
[----:B-1----:R-:W-:Y:S05]  /*00d0*/  @P2 BRA `(.L_x_0) ;  /* 0x0000000000302947 */ /* 0x002fea0003800000 */
[----:B------:R-:W1:Y:S02]  /*00e0*/  LDCU.64 UR4, c[0x0][0x888] ;  /* 0x00011100ff0477ac */ /* 0x000e640008000a00 */
[----:B-1----:R-:W-:-:S04]  /*00f0*/  UISETP.NE.U32.AND UP0, UPT, UR4, URZ, UPT ;  /* 0x000000ff0400728c */ /* 0x002fc8000bf05070 */
[----:B------:R-:W-:-:S09]  /*0100*/  UISETP.NE.AND.EX UP0, UPT, UR5, URZ, UPT, UP0 ;  /* 0x000000ff0500728c */ /* 0x000fd2000bf05300 */
[----:B------:R-:W-:Y:S05]  /*0110*/  BRA.U !UP0, `(.L_x_1) ;  /* 0x0000000108147547 */ /* 0x000fea000b800000 */
[----:B------:R-:W1:Y:S01]  /*0120*/  LDC.64 R2, c[0x0][0x888] ;  /* 0x00022200ff027b82 */ /* 0x000e620000000a00 */
[----:B------:R-:W1:Y:S02]  /*0130*/  LDCU.64 UR4, c[0x0][0x358] ;  /* 0x00006b00ff0477ac */ /* 0x000e640008000a00 */
[----:B-1----:R1:W5:Y:S01]  /*0140*/  LDG.E R27, desc[UR4][R2.64] ;  /* 0x00000004021b7981 */ /* 0x002362000c1e1900 */
[----:B------:R-:W-:Y:S01]  /*0150*/  HFMA2 R50, -RZ, RZ, 0, 5.9604644775390625e-08 ;  /* 0x00000001ff327431 */ /* 0x000fe200000001ff */
[----:B------:R-:W-:Y:S05]  /*0160*/  BRA `(.L_x_0) ;  /* 0x00000000000c7947 */ /* 0x000fea0003800000 */
.L_x_1:
[----:B------:R-:W1:Y:S01]  /*0170*/  LDCU UR4, c[0x0][0x880] ;  /* 0x00011000ff0477ac */ /* 0x000e620008000800 */
[----:B------:R-:W-:Y:S01]  /*0180*/  HFMA2 R50, -RZ, RZ, 0, 5.9604644775390625e-08 ;  /* 0x00000001ff327431 */ /* 0x000fe200000001ff */
[----:B-1----:R-:W-:-:S07]  /*0190*/  MOV R27, UR4 ;  /* 0x00000004001b7c02 */ /* 0x002fce0008000f00 */
.L_x_0:
[----:B------:R-:W2:Y:S02]  /*01a0*/  LDCU.64 UR4, c[0x0][0x8b0] ;  /* 0x00011600ff0477ac */ /* 0x000ea40008000a00 */
[----:B--2---:R-:W-:-:S04]  /*01b0*/  UISETP.NE.U32.AND UP0, UPT, UR4, URZ, UPT ;  /* 0x000000ff0400728c */ /* 0x004fc8000bf05070 */
[----:B------:R-:W-:-:S09]  /*01c0*/  UISETP.NE.AND.EX UP0, UPT, UR5, URZ, UPT, UP0 ;  /* 0x000000ff0500728c */ /* 0x000fd2000bf05300 */
[----:B------:R-:W-:Y:S05]  /*01d0*/  BRA.U UP0, `(.L_x_2) ;  /* 0x0000000100287547 */ /* 0x000fea000b800000 */
[----:B------:R-:W2:Y:S02]  /*01e0*/  LDCU.64 UR4, c[0x0][0x8a8] ;  /* 0x00011500ff0477ac */ /* 0x000ea40008000a00 */
[----:B--2---:R-:W-:-:S04]  /*01f0*/  UISETP.NE.U32.AND UP0, UPT, UR4, URZ, UPT ;  /* 0x000000ff0400728c */ /* 0x004fc8000bf05070 */
[----:B------:R-:W-:-:S09]  /*0200*/  UISETP.NE.AND.EX UP0, UPT, UR5, URZ, UPT, UP0 ;  /* 0x000000ff0500728c */ /* 0x000fd2000bf05300 */
[----:B------:R-:W-:Y:S05]  /*0210*/  BRA.U !UP0, `(.L_x_3) ;  /* 0x0000000108107547 */ /* 0x000fea000b800000 */
[----:B------:R-:W2:Y:S01]  /*0220*/  LDC.64 R24, c[0x0][0x8a8] ;  /* 0x00022a00ff187b82 */ /* 0x000ea20000000a00 */
[----:B------:R-:W2:Y:S02]  /*0230*/  LDCU.64 UR4, c[0x0][0x358] ;  /* 0x00006b00ff0477ac */ /* 0x000ea40008000a00 */
[----:B--2---:R2:W5:Y:S01]  /*0240*/  LDG.E R24, desc[UR4][R24.64] ;  /* 0x0000000418187981 */ /* 0x004562000c1e1900 */
[----:B------:R-:W-:Y:S05]  /*0250*/  BRA `(.L_x_2) ;  /* 0x0000000000087947 */ /* 0x000fea0003800000 */
.L_x_3:
[----:B------:R-:W2:Y:S02]  /*0260*/  LDCU UR4, c[0x0][0x8a0] ;  /* 0x00011400ff0477ac */ /* 0x000ea40008000800 */
[----:B--2---:R-:W-:Y:S02]  /*0270*/  MOV R24, UR4 ;  /* 0x0000000400187c02 */ /* 0x004fe40008000f00 */
.L_x_2:
[----:B------:R-:W-:Y:S01]  /*0280*/  IMAD.U32 R0, RZ, RZ, UR25 ;  /* 0x00000019ff007e24 */ /* 0x000fe2000f8e00ff */
[----:B------:R-:W-:Y:S04]  /*0290*/  BSSY.RECONVERGENT B0, `(.L_x_4) ;  /* 0x000000c000007945 */ /* 0x000fe80003800200 */
[C---:B------:R-:W-:Y:S02]  /*02a0*/  ISETP.NE.OR P3, PT, R0.reuse, 0x1, !P0 ;  /* 0x000000010000780c */ /* 0x040fe40004765670 */
[----:B------:R-:W-:-:S11]  /*02b0*/  ISETP.NE.OR P2, PT, R0, 0x3, !P0 ;  /* 0x000000030000780c */ /* 0x000fd60004745670 */
[----:B------:R-:W-:Y:S05]  /*02c0*/  @P3 BRA `(.L_x_5) ;  /* 0x0000000000203947 */ /* 0x000fea0003800000 */
[----:B------:R-:W3:Y:S02]  /*02d0*/  LDCU.64 UR4, c[0x0][0x348] ;  /* 0x00006900ff0477ac */ /* 0x000ee40008000a00 */
[----:B---3--:R-:W-:Y:S02]  /*02e0*/  UIADD3 UR6, UP1, UPT, UR4, 0x80, URZ ;  /* 0x0000008004067890 */ /* 0x008fe4000ff3e0ff */
[----:B------:R-:W-:Y:S02]  /*02f0*/  UIADD3 UR4, UP0, UPT, UR4, 0x180, URZ ;  /* 0x0000018004047890 */ /* 0x000fe4000ff1e0ff */
[----:B------:R-:W-:Y:S02]  /*0300*/  UIADD3.X UR7, UPT, UPT, URZ, UR5, URZ, UP1, !UPT ;  /* 0x00000005ff077290 */ /* 0x000fe40008ffe4ff */
[----:B------:R-:W-:-:S07]  /*0310*/  UIADD3.X UR5, UPT, UPT, URZ, UR5, URZ, UP0, !UPT ;  /* 0x00000005ff057290 */ /* 0x000fce00087fe4ff */
[----:B------:R3:W-:Y:S02]  /*0320*/  UTMACCTL.PF [UR6] ;  /* 0x00000000060079b9 */ /* 0x0007e40008040000 */
[----:B------:R3:W-:Y:S02]  /*0330*/  UTMACCTL.PF [UR4] ;  /* 0x00000000040079b9 */ /* 0x0007e40008040000 */
[----:B---3--:R-:W-:Y:S01]  /*0340*/  NOP ;  /* 0x0000000000007918 */ /* 0x008fe20000000000 */
.L_x_5:
[----:B------:R-:W-:Y:S05]  /*0350*/  BSYNC.RECONVERGENT B0 ;  /* 0x0000000000007941 */ /* 0x000fea0003800200 */
.L_x_4:
[----:B------:R-:W-:Y:S04]  /*0360*/  BSSY.RECONVERGENT B0, `(.L_x_6) ;  /* 0x000000a000007945 */ /* 0x000fe80003800200 */
        /* <DEDUP_REMOVED lines=9> */
.L_x_7:
[----:B------:R-:W-:Y:S05]  /*0400*/  BSYNC.RECONVERGENT B0 ;  /* 0x0000000000007941 */ /* 0x000fea0003800200 */
.L_x_6:
[----:B------:R-:W3:Y:S01]  /*0410*/  LDCU.64 UR4, c[0x0][0x888] ;  /* 0x00011100ff0477ac */ /* 0x000ee20008000a00 */
[----:B------:R-:W-:Y:S01]  /*0420*/  ISETP.NE.AND.EX P1, PT, RZ, UR9, PT, P1 ;  /* 0x00000009ff007c0c */ /* 0x000fe2000bf25310 */
[----:B------:R-:W-:Y:S01]  /*0430*/  UPLOP3.LUT UP3, UPT, UPT, UPT, UPT, 0x80, 0x8 ;  /* 0x000000000008789c */ /* 0x000fe20003f6f070 */
[----:B---3--:R-:W-:-:S04]  /*0440*/  ISETP.NE.U32.AND P2, PT, RZ, UR4, PT ;  /* 0x00000004ff007c0c */ /* 0x008fc8000bf45070 */
[----:B------:R-:W-:-:S13]  /*0450*/  ISETP.NE.AND.EX P2, PT, RZ, UR5, PT, P2 ;  /* 0x00000005ff007c0c */ /* 0x000fda000bf45320 */
[----:B------:R-:W-:Y:S05]  /*0460*/  @P2 BRA P1, `(.L_x_8) ;  /* 0x0000000000282947 */ /* 0x000fea0000800000 */
[----:B------:R-:W-:Y:S01]  /*0470*/  UISETP.NE.U32.AND UP0, UPT, UR8, URZ, UPT ;  /* 0x000000ff0800728c */ /* 0x000fe2000bf05070 */
[----:B-----5:R-:W-:Y:S01]  /*0480*/  FSETP.NEU.AND P1, PT, R27, RZ, PT ;  /* 0x000000ff1b00720b */ /* 0x020fe20003f2d000 */
[----:B------:R-:W-:Y:S02]  /*0490*/  UISETP.NE.U32.AND UP2, UPT, UR4, URZ, UPT ;  /* 0x000000ff0400728c */ /* 0x000fe4000bf45070 */
[----:B------:R-:W-:Y:S02]  /*04a0*/  UISETP.NE.AND.EX UP1, UPT, UR9, URZ, UPT, UP0 ;  /* 0x000000ff0900728c */ /* 0x000fe4000bf25300 */
[----:B------:R-:W-:-:S04]  /*04b0*/  UISETP.NE.AND.EX UP0, UPT, UR5, URZ, UPT, UP2 ;  /* 0x000000ff0500728c */ /* 0x000fc8000bf05320 */
[----:B------:R-:W-:-:S04]  /*04c0*/  USEL UR4, URZ, 0xffffffff, UP0 ;  /* 0xffffffffff047887 */ /* 0x000fc80008000000 */
[----:B------:R-:W-:Y:S01]  /*04d0*/  VOTEU.ANY UP0, P1 ;  /* 0x0000000000ff7886 */ /* 0x000fe20000800100 */
[----:B------:R-:W-:-:S04]  /*04e0*/  @!UP1 USEL UR4, URZ, 0xffffffff, UP0 ;  /* 0xffffffffff049887 */ /* 0x000fc80008000000 */
[----:B------:R-:W-:-:S04]  /*04f0*/  ULOP3.LUT UR4, UR4, 0x1, URZ, 0xc0, !UPT ;  /* 0x0000000104047892 */ /* 0x000fc8000f8ec0ff */
[----:B------:R-:W-:-:S11]  /*0500*/  UISETP.NE.U32.AND UP3, UPT, UR4, 0x1, UPT ;  /* 0x000000010400788c */ /* 0x000fd6000bf65070 */
.L_x_8:
[----:B------:R-:W3:Y:S01]  /*0510*/  SHFL.IDX PT, R0, R51, RZ, 0x1f ;  /* 0x00001fff33007589 */ /* 0x000ee200000e0000 */
[----:B------:R-:W-:-:S04]  /*0520*/  UISETP.NE.AND UP0, UPT, UR25, 0x2, UPT ;  /* 0x000000021900788c */ /* 0x000fc8000bf05270 */
[----:B------:R-:W-:Y:S02]  /*0530*/  UISETP.EQ.AND UP1, UPT, UR46, URZ, !UP0 ;  /* 0x000000ff2e00728c */ /* 0x000fe4000c722270 */
[----:B------:R-:W-:-:S04]  /*0540*/  USEL UR52, URZ, 0x1, UP0 ;  /* 0x00000001ff347887 */ /* 0x000fc80008000000 */
[----:B------:R-:W-:Y:S02]  /*0550*/  PLOP3.LUT P3, PT, P0, PT, UP1, 0x80, 0x8 ;  /* 0x000000000008781c */ /* 0x000fe4000076f018 */
[----:B---3--:R-:W-:-:S13]  /*0560*/  ISETP.NE.AND P1, PT, R0, RZ, PT ;  /* 0x000000ff0000720c */ /* 0x008fda0003f25270 */
[----:B------:R-:W-:Y:S05]  /*0570*/  @P1 BRA `(.L_x_9) ;  /* 0x0000000000541947 */ /* 0x000fea0003800000 */
[----:B------:R-:W-:Y:S01]  /*0580*/  UMOV UR4, 0x400 ;  /* 0x0000040000047882 */ /* 0x000fe20000000000 */
[----:B------:R-:W-:Y:S01]  /*0590*/  UMOV UR8, 0x1 ;  /* 0x0000000100087882 */ /* 0x000fe20000000000 */
[----:B------:R-:W-:Y:S01]  /*05a0*/  UMOV UR6, 0x5 ;  /* 0x0000000500067882 */ /* 0x000fe20000000000 */
[----:B------:R-:W-:Y:S02]  /*05b0*/  ULEA UR4, UR47, UR4, 0x18 ;  /* 0x000000042f047291 */ /* 0x000fe4000f8ec0ff */
[----:B------:R-:W-:-:S04]  /*05c0*/  UIADD3 UR8, UPT, UPT, -UR8, 0x100000, URZ ;  /* 0x0010000008087890 */ /* 0x000fc8000fffe1ff */
[----:B------:R-:W-:Y:S02]  /*05d0*/  USHF.L.U32 UR9, UR8, 0xb, URZ ;  /* 0x0000000b08097899 */ /* 0x000fe400080006ff */
[----:B------:R-:W-:Y:S02]  /*05e0*/  USHF.L.U32 UR8, UR8, 0x1, URZ ;  /* 0x0000000108087899 */ /* 0x000fe400080006ff */
[----:B------:R-:W-:-:S04]  /*05f0*/  UIADD3 UR6, UPT, UPT, -UR6, 0x100000, URZ ;  /* 0x0010000006067890 */ /* 0x000fc8000fffe1ff */
[----:B------:R-:W-:Y:S02]  /*0600*/  USHF.L.U32 UR7, UR6, 0xb, URZ ;  /* 0x0000000b06077899 */ /* 0x000fe400080006ff */
[----:B------:R-:W-:Y:S01]  /*0610*/  USHF.L.U32 UR6, UR6, 0x1, URZ ;  /* 0x0000000106067899 */ /* 0x000fe200080006ff */
[----:B------:R-:W-:Y:S01]  /*0620*/  ELECT P1, URZ, PT ;  /* 0x0000000000ff782f */ /* 0x000fe20003820000 */
[----:B------:R-:W3:Y:S02]  /*0630*/  FENCE.VIEW.ASYNC.S ;  /* 0x00000000000073c6 */ /* 0x000ee40000000000 */
[----:B---3--:R3:W4:Y:S08]  /*0640*/  SYNCS.EXCH.64 URZ, [UR4], UR8 ;  /* 0x0000000804ff75b2 */ /* 0x0087300008000100 */
[----:B------:R3:W1:Y:S01]  /*0650*/  SYNCS.EXCH.64 URZ, [UR4+0x20], UR6 ;  /* 0x0000200604ff75b2 */ /* 0x0006620008000100 */
[----:B------:R3:W1:Y:S01]  /*0660*/  SYNCS.EXCH.64 URZ, [UR4+0x8], UR8 ;  /* 0x0000080804ff75b2 */ /* 0x0006620008000100 */
[----:B------:R3:W1:Y:S01]  /*0670*/  SYNCS.EXCH.64 URZ, [UR4+0x28], UR6 ;  /* 0x0000280604ff75b2 */ /* 0x0006620008000100 */
[----:B------:R3:W1:Y:S01]  /*0680*/  SYNCS.EXCH.64 URZ, [UR4+0x10], UR8 ;  /* 0x0000100804ff75b2 */ /* 0x0006620008000100 */
[----:B------:R3:W1:Y:S01]  /*0690*/  SYNCS.EXCH.64 URZ, [UR4+0x30], UR6 ;  /* 0x0000300604ff75b2 */ /* 0x0006620008000100 */
[----:B------:R3:W1:Y:S01]  /*06a0*/  SYNCS.EXCH.64 URZ, [UR4+0x18], UR8 ;  /* 0x0000180804ff75b2 */ /* 0x0006620008000100 */
[----:B------:R3:W1:Y:S01]  /*06b0*/  SYNCS.EXCH.64 URZ, [UR4+0x38], UR6 ;  /* 0x0000380604ff75b2 */ /* 0x0006620008000100 */
[----:B------:R-:W-:Y:S01]  /*06c0*/  NOP ;  /* 0x0000000000007918 */ /* 0x000fe20000000000 */
.L_x_9:
[----:B------:R-:W2:Y:S01]  /*06d0*/  SHFL.IDX PT, R0, R51, RZ, 0x1f ;  /* 0x00001fff33007589 */ /* 0x000ea200000e0000 */
[----:B------:R-:W-:Y:S01]  /*06e0*/  NOP ;  /* 0x0000000000007918 */ /* 0x000fe20000000000 */
[----:B--2---:R-:W-:-:S13]  /*06f0*/  ISETP.NE.AND P1, PT, R0, 0x1, PT ;  /* 0x000000010000780c */ /* 0x004fda0003f25270 */
[----:B------:R-:W-:Y:S05]  /*0700*/  @P1 BRA `(.L_x_10) ;  /* 0x0000000000541947 */ /* 0x000fea0003800000 */
[----:B---3--:R-:W-:Y:S01]  /*0710*/  UMOV UR4, 0x400 ;  /* 0x0000040000047882 */ /* 0x008fe20000000000 */
        /* <DEDUP_REMOVED lines=10> */
[----:B------:R-:W2:Y:S02]  /*07c0*/  FENCE.VIEW.ASYNC.S ;  /* 0x00000000000073c6 */ /* 0x000ea40000000000 */
[----:B--2---:R2:W3:Y:S08]  /*07d0*/  SYNCS.EXCH.64 URZ, [UR4+0x40], UR8 ;  /* 0x0000400804ff75b2 */ /* 0x0044f00008000100 */
        /* <DEDUP_REMOVED lines=8> */
.L_x_10:
[----:B------:R-:W4:Y:S01]  /*0860*/  SHFL.IDX PT, R0, R51, RZ, 0x1f ;  /* 0x00001fff33007589 */ /* 0x000f2200000e0000 */
[----:B------:R-:W-:Y:S01]  /*0870*/  NOP ;  /* 0x0000000000007918 */ /* 0x000fe20000000000 */
[----:B----4-:R-:W-:-:S13]  /*0880*/  ISETP.NE.AND P1, PT, R0, 0x3, PT ;  /* 0x000000030000780c */ /* 0x010fda0003f25270 */
[----:B------:R-:W-:Y:S05]  /*0890*/  @P1 BRA `(.L_x_11) ;  /* 0x00000000002c1947 */ /* 0x000fea0003800000 */
[----:B--23--:R-:W-:Y:S01]  /*08a0*/  UMOV UR6, 0x400 ;  /* 0x0000040000067882 */ /* 0x00cfe20000000000 */
[----:B------:R-:W-:Y:S01]  /*08b0*/  UMOV UR4, 0x20 ;  /* 0x0000002000047882 */ /* 0x000fe20000000000 */
[----:B------:R-:W-:Y:S02]  /*08c0*/  ULEA UR6, UR47, UR6, 0x18 ;  /* 0x000000062f067291 */ /* 0x000fe4000f8ec0ff */
[----:B------:R-:W-:-:S04]  /*08d0*/  UIADD3 UR4, UPT, UPT, -UR4, 0x100000, URZ ;  /* 0x0010000004047890 */ /* 0x000fc8000fffe1ff */
[----:B------:R-:W-:Y:S02]  /*08e0*/  USHF.L.U32 UR5, UR4, 0xb, URZ ;  /* 0x0000000b04057899 */ /* 0x000fe400080006ff */
[----:B------:R-:W-:Y:S01]  /*08f0*/  USHF.L.U32 UR4, UR4, 0x1, URZ ;  /* 0x0000000104047899 */ /* 0x000fe200080006ff */
[----:B------:R-:W-:Y:S01]  /*0900*/  ELECT P1, URZ, PT ;  /* 0x0000000000ff782f */ /* 0x000fe20003820000 */
[----:B------:R-:W2:Y:S10]  /*0910*/  FENCE.VIEW.ASYNC.S ;  /* 0x00000000000073c6 */ /* 0x000eb40000000000 */
[----:B--2---:R4:W2:Y:S01]  /*0920*/  SYNCS.EXCH.64 URZ, [UR6+0x80], UR4 ;  /* 0x0000800406ff75b2 */ /* 0x0048a20008000100 */
[----:B------:R4:W3:Y:S02]  /*0930*/  SYNCS.EXCH.64 URZ, [UR6+0x88], UR4 ;  /* 0x0000880406ff75b2 */ /* 0x0008e40008000100 */
[----:B----4-:R-:W-:Y:S01]  /*0940*/  NOP ;  /* 0x0000000000007918 */ /* 0x010fe20000000000 */
.L_x_11:
[----:B------:R-:W4:Y:S01]  /*0950*/  SHFL.IDX PT, R0, R51, RZ, 0x1f ;  /* 0x00001fff33007589 */ /* 0x000f2200000e0000 */
[----:B------:R-:W-:Y:S01]  /*0960*/  NOP ;  /* 0x0000000000007918 */ /* 0x000fe20000000000 */
[----:B----4-:R-:W-:-:S13]  /*0970*/  ISETP.NE.AND P1, PT, R0, 0x4, PT ;  /* 0x000000040000780c */ /* 0x010fda0003f25270 */
[----:B------:R-:W-:Y:S05]  /*0980*/  @P1 BRA `(.L_x_12) ;  /* 0x0000000000481947 */ /* 0x000fea0003800000 */
[----:B--23--:R-:W-:Y:S01]  /*0990*/  UMOV UR4, 0xe20 ;  /* 0x00000e2000047882 */ /* 0x00cfe20000000000 */
[----:B------:R-:W-:Y:S01]  /*09a0*/  UMOV UR6, 0x400 ;  /* 0x0000040000067882 */ /* 0x000fe20000000000 */
[----:B------:R-:W-:Y:S01]  /*09b0*/  USEL UR4, UR4, 0xc20, UP3 ;  /* 0x00000c2004047887 */ /* 0x000fe20009800000 */
        /* <DEDUP_REMOVED lines=10> */
[----:B--2---:R4:W2:Y:S08]  /*0a60*/  SYNCS.EXCH.64 URZ, [UR6+0x90], UR8 ;  /* 0x0000900806ff75b2 */ /* 0x0048b00008000100 */
[----:B------:R4:W3:Y:S01]  /*0a70*/  SYNCS.EXCH.64 URZ, [UR6+0xa0], UR4 ;  /* 0x0000a00406ff75b2 */ /* 0x0008e20008000100 */
[----:B------:R4:W1:Y:S01]  /*0a80*/  SYNCS.EXCH.64 URZ, [UR6+0x98], UR8 ;  /* 0x0000980806ff75b2 */ /* 0x0008620008000100 */
[----:B------:R4:W1:Y:S02]  /*0a90*/  SYNCS.EXCH.64 URZ, [UR6+0xa8], UR4 ;  /* 0x0000a80406ff75b2 */ /* 0x0008640008000100 */
[----:B----4-:R-:W-:Y:S01]  /*0aa0*/  NOP ;  /* 0x0000000000007918 */ /* 0x010fe20000000000 */
.L_x_12:
[----:B------:R-:W4:Y:S01]  /*0ab0*/  SHFL.IDX PT, R0, R51, RZ, 0x1f ;  /* 0x00001fff33007589 */ /* 0x000f2200000e0000 */
[----:B------:R-:W-:Y:S01]  /*0ac0*/  NOP ;  /* 0x0000000000007918 */ /* 0x000fe20000000000 */
[----:B----4-:R-:W-:-:S13]  /*0ad0*/  ISETP.NE.AND P1, PT, R0, 0x5, PT ;  /* 0x000000050000780c */ /* 0x010fda0003f25270 */
[----:B------:R-:W-:Y:S05]  /*0ae0*/  @P1 BRA `(.L_x_13) ;  /* 0x0000000000541947 */ /* 0x000fea0003800000 */
[----:B--23--:R-:W-:Y:S01]  /*0af0*/  UMOV UR4, 0x400 ;  /* 0x0000040000047882 */ /* 0x00cfe20000000000 */
        /* <DEDUP_REMOVED lines=14> */
[----:B------:R4:W1:Y:S01]  /*0be0*/  SYNCS.EXCH.64 URZ, [UR4+0xd8], UR8 ;  /* 0x0000d80804ff75b2 */ /* 0x0008620008000100 */
[----:B------:R4:W1:Y:S01]  /*0bf0*/  SYNCS.EXCH.64 URZ, [UR4+0xc0], UR6 ;  /* 0x0000c00604ff75b2 */ /* 0x0008620008000100 */
[----:B------:R4:W1:Y:S01]  /*0c00*/  SYNCS.EXCH.64 URZ, [UR4+0xe0], UR8 ;  /* 0x0000e00804ff75b2 */ /* 0x0008620008000100 */
[----:B------:R4:W1:Y:S01]  /*0c10*/  SYNCS.EXCH.64 URZ, [UR4+0xc8], UR6 ;  /* 0x0000c80604ff75b2 */ /* 0x0008620008000100 */
[----:B------:R4:W1:Y:S02]  /*0c20*/  SYNCS.EXCH.64 URZ, [UR4+0xe8], UR8 ;  /* 0x0000e80804ff75b2 */ /* 0x0008640008000100 */
[----:B----4-:R-:W-:Y:S01]  /*0c30*/  NOP ;  /* 0x0000000000007918 */ /* 0x010fe20000000000 */
.L_x_13:
[----:B------:R-:W4:Y:S01]  /*0c40*/  SHFL.IDX PT, R0, R51, RZ, 0x1f ;  /* 0x00001fff33007589 */ /* 0x000f2200000e0000 */
[----:B------:R-:W-:Y:S01]  /*0c50*/  ISETP.NE.OR P0, PT, RZ, UR25, !P0 ;  /* 0x00000019ff007c0c */ /* 0x000fe2000c705670 */
        /* <DEDUP_REMOVED lines=12> */
[----:B------:R4:W3:Y:S01]  /*0d20*/  SYNCS.EXCH.64 URZ, [UR4+0x100], UR6 ;  /* 0x0001000604ff75b2 */ /* 0x0008e20008000100 */
[----:B------:R4:W1:Y:S01]  /*0d30*/  SYNCS.EXCH.64 URZ, [UR4+0xf8], UR6 ;  /* 0x0000f80604ff75b2 */ /* 0x0008620008000100 */
[----:B------:R4:W1:Y:S02]  /*0d40*/  SYNCS.EXCH.64 URZ, [UR4+0x108], UR6 ;  /* 0x0001080604ff75b2 */ /* 0x0008640008000100 */
[----:B----4-:R-:W-:Y:S01]  /*0d50*/  NOP ;  /* 0x0000000000007918 */ /* 0x010fe20000000000 */
.L_x_14:
[----:B------:R-:W-:Y:S01]  /*0d60*/  VOTEU.ALL UP0, P0 ;  /* 0x0000000000ff7886 */ /* 0x000fe20000000000 */
[----:B--23--:R-:W-:Y:S01]  /*0d70*/  UMOV UR4, 0x20 ;  /* 0x0000002000047882 */ /* 0x00cfe20000000000 */
[----:B------:R-:W2:Y:S01]  /*0d80*/  LDCU UR34, c[0x0][0x36c] ;  /* 0x00006d80ff2277ac */ /* 0x000ea20008000800 */
[----:B------:R-:W-:Y:S01]  /*0d90*/  NOP ;  /* 0x0000000000007918 */ /* 0x000fe20000000000 */
[----:B------:R-:W-:Y:S01]  /*0da0*/  LOP3.LUT R0, R61, 0x1f, RZ, 0xc0, !PT ;  /* 0x0000001f3d007812 */ /* 0x000fe200078ec0ff */
[----:B------:R-:W-:Y:S01]  /*0db0*/  @!UP0 UMOV UR6, 0x400 ;  /* 0x0000040000068882 */ /* 0x000fe20000000000 */
[----:B------:R-:W-:-:S04]  /*0dc0*/  @!UP0 UIADD3 UR4, UPT, UPT, -UR4, 0x100000, URZ ;  /* 0x0010000004048890 */ /* 0x000fc8000fffe1ff */
[----:B------:R-:W-:Y:S02]  /*0dd0*/  @!UP0 USHF.L.U32 UR5, UR4, 0xb, URZ ;  /* 0x0000000b04058899 */ /* 0x000fe400080006ff */
[----:B------:R-:W-:Y:S02]  /*0de0*/  @!UP0 USHF.L.U32 UR4, UR4, 0x1, URZ ;  /* 0x0000000104048899 */ /* 0x000fe400080006ff */
[----:B------:R-:W-:Y:S01]  /*0df0*/  @!UP0 ULEA UR6, UR47, UR6, 0x18 ;  /* 0x000000062f068291 */ /* 0x000fe2000f8ec0ff */
[----:B------:R-:W-:Y:S01]  /*0e00*/  VOTEU.ALL UP0, P0 ;  /* 0x0000000000ff7886 */ /* 0x000fe20000000000 */
[----:B------:R-:W-:Y:S02]  /*0e10*/  UISETP.NE.AND UP4, UPT, UR25, URZ, UPT ;  /* 0x000000ff1900728c */ /* 0x000fe4000bf85270 */
[----:B--2---:R-:W-:Y:S01]  /*0e20*/  UISETP.EQ.U32.AND UP1, UPT, UR34, 0x1, UPT ;  /* 0x000000012200788c */ /* 0x004fe2000bf22070 */
[----:B------:R-:W2:Y:S07]  /*0e30*/  FENCE.VIEW.ASYNC.S ;  /* 0x00000000000073c6 */ /* 0x000eae0000000000 */
[----:B--2---:R2:W3:Y:S01]  /*0e40*/  @!UP0 SYNCS.EXCH.64 URZ, [UR6+0x110], UR4 ;  /* 0x0001100406ff85b2 */ /* 0x0044e20008000100 */
[----:B------:R-:W-:Y:S05]  /*0e50*/  BRA.U !UP1, `(.L_x_15) ;  /* 0x0000000109087547 */ /* 0x000fea000b800000 */
[----:B-1-3--:R-:W-:Y:S01]  /*0e60*/  UCGABAR_ARV ;  /* 0x00000000000079c7 */ /* 0x00afe20008000000 */
[----:B------:R-:W-:Y:S05]  /*0e70*/  BRA `(.L_x_16) ;  /* 0x0000000000047947 */ /* 0x000fea0003800000 */
.L_x_15:
[----:B-1-3--:R-:W-:Y:S01]  /*0e80*/  NOP ;  /* 0x0000000000007918 */ /* 0x00afe20000000000 */
.L_x_16:
[----:B------:R-:W1:Y:S01]  /*0e90*/  S2UR UR9, SR_CTAID.Y ;  /* 0x00000000000979c3 */ /* 0x000e620000002600 */
[----:B------:R-:W-:-:S05]  /*0ea0*/  CS2R.32 R52, SR_CgaSize ;  /* 0x0000000000347805 */ /* 0x000fca0000008a00 */
[----:B------:R-:W-:-:S05]  /*0eb0*/  IMAD R52, R52, -0xa0, RZ ;  /* 0xffffff6034347824 */ /* 0x000fca00078e02ff */
[----:B------:R-:W-:-:S14]  /*0ec0*/  R2UR UR8, R52 ;  /* 0x00000000340872ca */ /* 0x000fdc00000e0000 */
[----:B------:R-:W3:Y:S01]  /*0ed0*/  LDCU UR8, c[0x0][UR8+0x2b4] ;  /* 0x00005680080877ac */ /* 0x000ee20008000800 */
[----:B------:R-:W-:-:S05]  /*0ee0*/  CS2R.32 R52, SR_CgaSize ;  /* 0x0000000000347805 */ /* 0x000fca0000008a00 */
[----:B------:R-:W-:-:S05]  /*0ef0*/  IMAD R52, R52, -0xa0, RZ ;  /* 0xffffff6034347824 */ /* 0x000fca00078e02ff */
[----:B------:R-:W-:-:S14]  /*0f00*/  R2UR UR7, R52 ;  /* 0x00000000340772ca */ /* 0x000fdc00000e0000 */
[----:B------:R-:W4:Y:S01]  /*0f10*/  LDCU UR7, c[0x0][UR7+0x2b0] ;  /* 0x00005600070777ac */ /* 0x000f220008000800 */
[----:B------:R-:W4:Y:S01]  /*0f20*/  S2UR UR20, SR_CTAID.X ;  /* 0x00000000001479c3 */ /* 0x000f220000002500 */
[----:B--2---:R-:W-:Y:S02]  /*0f30*/  USHF.L.U32 UR6, UR47, 0x4, URZ ;  /* 0x000000042f067899 */ /* 0x004fe400080006ff */
[----:B------:R-:W-:Y:S01]  /*0f40*/  ULOP3.LUT UR4, UR46, 0xc, UR47, 0xf8, !UPT ;  /* 0x0000000c2e047892 */ /* 0x000fe2000f8ef82f */
[----:B------:R-:W-:-:S05]  /*0f50*/  CS2R.32 R52, SR_CgaSize ;  /* 0x0000000000347805 */ /* 0x000fca0000008a00 */
[----:B------:R-:W-:-:S05]  /*0f60*/  IMAD R52, R52, -0xa0, RZ ;  /* 0xffffff6034347824 */ /* 0x000fca00078e02ff */
[----:B------:R-:W-:-:S14]  /*0f70*/  R2UR UR11, R52 ;  /* 0x00000000340b72ca */ /* 0x000fdc00000e0000 */
[----:B------:R-:W2:Y:S01]  /*0f80*/  LDCU UR11, c[0x0][UR11+0x2a4] ;  /* 0x000054800b0b77ac */ /* 0x000ea20008000800 */
[----:B------:R-:W1:Y:S01]  /*0f90*/  S2UR UR36, SR_CTAID.Z ;  /* 0x00000000002479c3 */ /* 0x000e620000002700 */
[----:B------:R-:W-:Y:S02]  /*0fa0*/  ULOP3.LUT UR32, UR6, 0x20, URZ, 0xc0, !UPT ;  /* 0x0000002006207892 */ /* 0x000fe4000f8ec0ff */
[----:B------:R-:W-:Y:S01]  /*0fb0*/  UISETP.GT.U32.AND UP0, UPT, UR4, 0xffff, UPT ;  /* 0x0000ffff0400788c */ /* 0x000fe2000bf04070 */
[----:B------:R-:W-:-:S05]  /*0fc0*/  CS2R.32 R52, SR_CgaSize ;  /* 0x0000000000347805 */ /* 0x000fca0000008a00 */
[----:B------:R-:W-:-:S05]  /*0fd0*/  IMAD R52, R52, -0xa0, RZ ;  /* 0xffffff6034347824 */ /* 0x000fca00078e02ff */
[----:B------:R-:W-:-:S14]  /*0fe0*/  R2UR UR63, R52 ;  /* 0x00000000343f72ca */ /* 0x000fdc00000e0000 */
[----:B------:R-:W2:Y:S01]  /*0ff0*/  LDCU UR63, c[0x0][UR63+0x2a0] ;  /* 0x000054003f3f77ac */ /* 0x000ea20008000800 */
[----:B-1----:R-:W-:Y:S01]  /*1000*/  I2FP.F32.U32 R2, UR9 ;  /* 0x0000000900027c45 */ /* 0x002fe20008201000 */
[----:B------:R-:W-:Y:S01]  /*1010*/  USEL UR4, UR4, 0xffff, !UP0 ;  /* 0x0000ffff04047887 */ /* 0x000fe2000c000000 */
[----:B------:R-:W1:Y:S03]  /*1020*/  LDCU UR30, c[0x0][0xb24] ;  /* 0x00016480ff1e77ac */ /* 0x000e660008000800 */
[----:B---3--:R-:W-:Y:S01]  /*1030*/  FMUL R2, R2, UR8 ;  /* 0x0000000802027c20 */ /* 0x008fe20008400000 */
[----:B------:R-:W-:Y:S01]  /*1040*/  ULOP3.LUT UR4, UR4, 0xffff, URZ, 0xc0, !UPT ;  /* 0x0000ffff04047892 */ /* 0x000fe2000f8ec0ff */
[----:B----4-:R-:W-:Y:S01]  /*1050*/  I2FP.F32.U32 R3, UR20 ;  /* 0x0000001400037c45 */ /* 0x010fe20008201000 */
[----:B------:R-:W-:-:S03]  /*1060*/  ULOP3.LUT UR5, UR47, 0x3, URZ, 0xc0, !UPT ;  /* 0x000000032f057892 */ /* 0x000fc6000f8ec0ff */
[----:B------:R-:W3:Y:S01]  /*1070*/  F2I.U32.TRUNC.NTZ R2, R2 ;  /* 0x0000000200027305 */ /* 0x000ee2000020f000 */
[----:B------:R-:W-:Y:S01]  /*1080*/  UMOV UR21, 0x5 ;  /* 0x0000000500157882 */ /* 0x000fe20000000000 */
[----:B------:R-:W-:Y:S01]  /*1090*/  FMUL R3, R3, UR7 ;  /* 0x0000000703037c20 */ /* 0x000fe20008400000 */
[----:B------:R-:W-:Y:S02]  /*10a0*/  USHF.L.U32 UR21, UR21, UR4, URZ ;  /* 0x0000000415157299 */ /* 0x000fe400080006ff */
[----:B------:R-:W-:Y:S02]  /*10b0*/  UISETP.GT.U32.AND UP1, UPT, UR5, 0xffff, UPT ;  /* 0x0000ffff0500788c */ /* 0x000fe4000bf24070 */
[----:B------:R-:W-:Y:S01]  /*10c0*/  USHF.L.U32 UR27, UR47, 0x8, URZ ;  /* 0x000000082f1b7899 */ /* 0x000fe200080006ff */
[----:B------:R-:W4:Y:S01]  /*10d0*/  F2I.U32.TRUNC.NTZ R3, R3 ;  /* 0x0000000300037305 */ /* 0x000f22000020f000 */
[----:B------:R-:W-:Y:S02]  /*10e0*/  USEL UR24, UR5, 0xffff, !UP1 ;  /* 0x0000ffff05187887 */ /* 0x000fe4000c800000 */
[----:B------:R-:W-:-:S02]  /*10f0*/  USHF.L.U32 UR29, UR47, 0x2, URZ ;  /* 0x000000022f1d7899 */ /* 0x000fc400080006ff */
[----:B------:R-:W-:Y:S01]  /*1100*/  USHF.L.U32 UR26, UR47, 0xa, URZ ;  /* 0x0000000a2f1a7899 */ /* 0x000fe200080006ff */
[----:B---3--:R-:W-:Y:S01]  /*1110*/  R2UR UR6, R2 ;  /* 0x00000000020672ca */ /* 0x008fe200000e0000 */
[----:B------:R-:W-:Y:S01]  /*1120*/  USHF.L.U32 UR8, UR20, 0x6, URZ ;  /* 0x0000000614087899 */ /* 0x000fe200080006ff */
[----:B------:R-:W-:Y:S01]  /*1130*/  PRMT R2, RZ, 0x7610, R2 ;  /* 0x00007610ff027816 */ /* 0x000fe20000000002 */
[----:B------:R-:W-:Y:S01]  /*1140*/  ULOP3.LUT UR24, UR24, 0xffff, URZ, 0xc0, !UPT ;  /* 0x0000ffff18187892 */ /* 0x000fe2000f8ec0ff */
[----:B------:R-:W-:Y:S01]  /*1150*/  UMOV UR10, 0x1111 ;  /* 0x00001111000a7882 */ /* 0x000fe20000000000 */
[----:B------:R-:W3:Y:S01]  /*1160*/  LDCU UR45, c[0x0][0xb24] ;  /* 0x00016480ff2d77ac */ /* 0x000ee20008000800 */
[----:B----4-:R-:W-:Y:S02]  /*1170*/  R2UR UR7, R3 ;  /* 0x00000000030772ca */ /* 0x010fe400000e0000 */
[----:B------:R-:W-:Y:S01]  /*1180*/  PRMT R3, RZ, 0x7610, R3 ;  /* 0x00007610ff037816 */ /* 0x000fe20000000003 */
[----:B------:R-:W4:Y:S04]  /*1190*/  LDCU UR33, c[0x0][0xb30] ;  /* 0x00016600ff2177ac */ /* 0x000f280008000800 */
[----:B------:R-:W-:-:S02]  /*11a0*/  UIADD3 UR4, UPT, UPT, -UR6, URZ, URZ ;  /* 0x000000ff06047290 */ /* 0x000fc4000fffe1ff */
[----:B------:R-:W-:Y:S02]  /*11b0*/  UISETP.NE.AND UP5, UPT, UR25, 0x2, UPT ;  /* 0x000000021900788c */ /* 0x000fe4000bfa5270 */
[----:B--2---:R-:W-:Y:S02]  /*11c0*/  UIMAD UR4, UR11, UR4, UR9 ;  /* 0x000000040b0472a4 */ /* 0x004fe4000f8e0209 */
[----:B------:R-:W-:Y:S02]  /*11d0*/  UIADD3 UR5, UPT, UPT, -UR7, URZ, URZ ;  /* 0x000000ff07057290 */ /* 0x000fe4000fffe1ff */
[----:B------:R-:W-:Y:S02]  /*11e0*/  ULOP3.LUT UR27, UR27, 0xc00, URZ, 0xc0, !UPT ;  /* 0x00000c001b1b7892 */ /* 0x000fe4000f8ec0ff */
[----:B------:R-:W-:Y:S01]  /*11f0*/  IMAD.U32 R52, RZ, RZ, UR4 ;  /* 0x00000004ff347e24 */ /* 0x000fe2000f8e00ff */
[----:B------:R-:W-:Y:S02]  /*1200*/  ULOP3.LUT UR29, UR29, 0x30, URZ, 0xc0, !UPT ;  /* 0x000000301d1d7892 */ /* 0x000fe4000f8ec0ff */
[----:B------:R-:W-:-:S02]  /*1210*/  ULOP3.LUT UR26, UR26, 0x800, URZ, 0xc0, !UPT ;  /* 0x000008001a1a7892 */ /* 0x000fc4000f8ec0ff */
[----:B-1----:R-:W-:Y:S01]  /*1220*/  UISETP.GE.AND UP6, UPT, UR30, 0x1, UPT ;  /* 0x000000011e00788c */ /* 0x002fe2000bfc6270 */
[----:B------:R-:W-:Y:S01]  /*1230*/  UMOV UR28, UR9 ;  /* 0x00000009001c7c82 */ /* 0x000fe20008000000 */
[----:B------:R-:W-:Y:S02]  /*1240*/  ULOP3.LUT UR49, UR8, 0x40, URZ, 0xc0, !UPT ;  /* 0x0000004008317892 */ /* 0x000fe4000f8ec0ff */
[----:B------:R-:W-:Y:S02]  /*1250*/  USHF.L.U32 UR24, UR10, UR24, URZ ;  /* 0x000000180a187299 */ /* 0x000fe400080006ff */
[----:B------:R-:W-:Y:S01]  /*1260*/  UIMAD UR63, UR63, UR5, UR20 ;  /* 0x000000053f3f72a4 */ /* 0x000fe2000f8e0214 */
[----:B---34-:R-:W-:Y:S11]  /*1270*/  BRA.U UP4, `(.L_x_17) ;  /* 0x0000000104b07547 */ /* 0x018ff6000b800000 */
[----:B------:R-:W-:Y:S01]  /*1280*/  R2UR UR17, R52 ;  /* 0x00000000341172ca */ /* 0x000fe200000e0000 */
[----:B------:R-:W-:-:S12]  /*1290*/  ULOP3.LUT UR4, UR63, 0x2, URZ, 0x3c, !UPT ;  /* 0x000000023f047892 */ /* 0x000fd8000f8e3cff */
[----:B------:R-:W-:Y:S02]  /*12a0*/  UISETP.NE.AND UP0, UPT, UR17, URZ, UPT ;  /* 0x000000ff1100728c */ /* 0x000fe4000bf05270 */
[----:B------:R-:W-:Y:S02]  /*12b0*/  UISETP.NE.AND UP2, UPT, UR17, 0x1, UPT ;  /* 0x000000011100788c */ /* 0x000fe4000bf45270 */
[----:B------:R-:W-:Y:S02]  /*12c0*/  UISETP.GT.U32.AND UP1, UPT, UR63, 0x1, UP0 ;  /* 0x000000013f00788c */ /* 0x000fe40008724070 */
[----:B------:R-:W-:Y:S02]  /*12d0*/  UISETP.GT.U32.AND UP0, UPT, UR4, 0x1, UP0 ;  /* 0x000000010400788c */ /* 0x000fe40008704070 */
[----:B------:R-:W-:Y:S02]  /*12e0*/  USEL UR7, URZ, 0x1, UP1 ;  /* 0x00000001ff077887 */ /* 0x000fe40008800000 */
[----:B------:R-:W-:-:S02]  /*12f0*/  USEL UR8, URZ, 0x2, UP1 ;  /* 0x00000002ff087887 */ /* 0x000fc40008800000 */
[----:B------:R-:W-:Y:S02]  /*1300*/  UISETP.GT.U32.AND UP1, UPT, UR63, 0x1, UP2 ;  /* 0x000000013f00788c */ /* 0x000fe40009724070 */
[----:B------:R-:W-:Y:S02]  /*1310*/  USEL UR12, URZ, 0x4, UP0 ;  /* 0x00000004ff0c7887 */ /* 0x000fe40008000000 */
[----:B------:R-:W-:Y:S02]  /*1320*/  USEL UR15, URZ, 0x8, UP0 ;  /* 0x00000008ff0f7887 */ /* 0x000fe40008000000 */
[----:B------:R-:W-:Y:S02]  /*1330*/  UISETP.GT.U32.AND UP0, UPT, UR4, 0x1, UP2 ;  /* 0x000000010400788c */ /* 0x000fe40009704070 */
[----:B------:R-:W-:Y:S02]  /*1340*/  USEL UR6, URZ, 0x10, UP1 ;  /* 0x00000010ff067887 */ /* 0x000fe40008800000 */
[----:B------:R-:W-:-:S02]  /*1350*/  USEL UR11, URZ, 0x20, UP1 ;  /* 0x00000020ff0b7887 */ /* 0x000fc40008800000 */
[----:B------:R-:W-:Y:S02]  /*1360*/  UISETP.NE.AND UP1, UPT, UR17, 0x2, UPT ;  /* 0x000000021100788c */ /* 0x000fe4000bf25270 */
[----:B------:R-:W-:Y:S02]  /*1370*/  USEL UR14, URZ, 0x40, UP0 ;  /* 0x00000040ff0e7887 */ /* 0x000fe40008000000 */
[----:B------:R-:W-:Y:S02]  /*1380*/  USEL UR16, URZ, 0x80, UP0 ;  /* 0x00000080ff107887 */ /* 0x000fe40008000000 */
[----:B------:R-:W-:Y:S02]  /*1390*/  UISETP.GT.U32.AND UP0, UPT, UR63, 0x1, UP1 ;  /* 0x000000013f00788c */ /* 0x000fe40008f04070 */
[----:B------:R-:W-:Y:S02]  /*13a0*/  UISETP.NE.AND UP2, UPT, UR17, 0x3, UPT ;  /* 0x000000031100788c */ /* 0x000fe4000bf45270 */
[----:B------:R-:W-:-:S02]  /*13b0*/  USEL UR5, URZ, 0x100, UP0 ;  /* 0x00000100ff057887 */ /* 0x000fc40008000000 */
[----:B------:R-:W-:Y:S02]  /*13c0*/  USEL UR10, URZ, 0x200, UP0 ;  /* 0x00000200ff0a7887 */ /* 0x000fe40008000000 */
[----:B------:R-:W-:Y:S02]  /*13d0*/  UISETP.GT.U32.AND UP0, UPT, UR63, 0x1, UP2 ;  /* 0x000000013f00788c */ /* 0x000fe40009704070 */
[----:B------:R-:W-:Y:S02]  /*13e0*/  UIADD3 UR5, UPT, UPT, UR5, UR6, UR7 ;  /* 0x0000000605057290 */ /* 0x000fe4000fffe007 */
[----:B------:R-:W-:Y:S02]  /*13f0*/  USEL UR9, URZ, 0x1000, UP0 ;  /* 0x00001000ff097887 */ /* 0x000fe40008000000 */
[----:B------:R-:W-:Y:S02]  /*1400*/  USEL UR13, URZ, 0x2000, UP0 ;  /* 0x00002000ff0d7887 */ /* 0x000fe40008000000 */
[----:B------:R-:W-:-:S02]  /*1410*/  UIADD3 UR5, UPT, UPT, UR8, UR9, UR5 ;  /* 0x0000000908057290 */ /* 0x000fc4000fffe005 */
[----:B------:R-:W-:Y:S02]  /*1420*/  UISETP.GT.U32.AND UP1, UPT, UR4, 0x1, UP1 ;  /* 0x000000010400788c */ /* 0x000fe40008f24070 */
[----:B------:R-:W-:Y:S02]  /*1430*/  UIADD3 UR5, UPT, UPT, UR10, UR11, UR5 ;  /* 0x0000000b0a057290 */ /* 0x000fe4000fffe005 */
[----:B------:R-:W-:Y:S02]  /*1440*/  UISETP.GT.U32.AND UP0, UPT, UR4, 0x1, UP2 ;  /* 0x000000010400788c */ /* 0x000fe40009704070 */
[----:B------:R-:W-:Y:S02]  /*1450*/  USEL UR4, URZ, 0x400, UP1 ;  /* 0x00000400ff047887 */ /* 0x000fe40008800000 */
[----:B------:R-:W-:Y:S02]  /*1460*/  UIADD3 UR5, UPT, UPT, UR12, UR13, UR5 ;  /* 0x0000000d0c057290 */ /* 0x000fe4000fffe005 */
[----:B------:R-:W-:-:S02]  /*1470*/  USEL UR6, URZ, 0x4000, UP0 ;  /* 0x00004000ff067887 */ /* 0x000fc40008000000 */
[----:B------:R-:W-:Y:S02]  /*1480*/  UIADD3 UR5, UPT, UPT, UR4, UR14, UR5 ;  /* 0x0000000e04057290 */ /* 0x000fe4000fffe005 */
[----:B------:R-:W-:Y:S02]  /*1490*/  USEL UR7, URZ, 0x800, UP1 ;  /* 0x00000800ff077887 */ /* 0x000fe40008800000 */
[----:B------:R-:W-:Y:S02]  /*14a0*/  ULOP3.LUT UR4, UR63, 0xfffffffe, URZ, 0xc0, !UPT ;  /* 0xfffffffe3f047892 */ /* 0x000fe4000f8ec0ff */
[----:B------:R-:W-:Y:S02]  /*14b0*/  UIADD3 UR5, UPT, UPT, UR15, UR6, UR5 ;  /* 0x000000060f057290 */ /* 0x000fe4000fffe005 */
[----:B------:R-:W-:Y:S02]  /*14c0*/  ULEA UR4, UR17, UR4, 0x2 ;  /* 0x0000000411047291 */ /* 0x000fe4000f8e10ff */
[----:B------:R-:W-:-:S02]  /*14d0*/  USEL UR6, URZ, 0x8000, UP0 ;  /* 0x00008000ff067887 */ /* 0x000fc40008000000 */
[----:B------:R-:W-:-:S03]  /*14e0*/  UIADD3 UR5, UPT, UPT, UR7, UR16, UR5 ;  /* 0x0000001007057290 */ /* 0x000fc6000fffe005 */
[----:B------:R-:W-:Y:S01]  /*14f0*/  UMOV UR7, 0x3 ;  /* 0x0000000300077882 */ /* 0x000fe20000000000 */
[----:B------:R-:W-:Y:S02]  /*1500*/  UIADD3 UR5, UPT, UPT, UR5, UR6, URZ ;  /* 0x0000000605057290 */ /* 0x000fe4000fffe0ff */
[----:B------:R-:W-:-:S04]  /*1510*/  USHF.L.U32 UR4, UR7, UR4, URZ ;  /* 0x0000000407047299 */ /* 0x000fc800080006ff */
[----:B------:R-:W-:Y:S02]  /*1520*/  MOV R3, UR5 ;  /* 0x0000000500037c02 */ /* 0x000fe40008000f00 */
[----:B------:R-:W-:Y:S02]  /*1530*/  IMAD.U32 R2, RZ, RZ, UR4 ;  /* 0x00000004ff027e24 */ /* 0x000fe4000f8e00ff */
.L_x_17:
[----:B------:R-:W-:Y:S05]  /*1540*/  BRA.U !UP6, `(.L_x_18) ;  /* 0x000000010ed47547 */ /* 0x000fea000b800000 */
[----:B------:R-:W1:Y:S01]  /*1550*/  LDCU.128 UR12, c[0x0][0xb10] ;  /* 0x00016200ff0c77ac */ /* 0x000e620008000c00 */
[----:B------:R-:W2:Y:S01]  /*1560*/  LDCU UR6, c[0x0][0x370] ;  /* 0x00006e00ff0677ac */ /* 0x000ea20008000800 */
[----:B------:R-:W3:Y:S01]  /*1570*/  LDCU UR5, c[0x0][0x374] ;  /* 0x00006e80ff0577ac */ /* 0x000ee20008000800 */
[----:B------:R-:W4:Y:S01]  /*1580*/  LDCU UR31, c[0x0][0xb0c] ;  /* 0x00016180ff1f77ac */ /* 0x000f220008000800 */
[----:B------:R-:W4:Y:S01]  /*1590*/  LDCU UR7, c[0x0][0xb20] ;  /* 0x00016400ff0777ac */ /* 0x000f220008000800 */
[----:B------:R-:W4:Y:S01]  /*15a0*/  LDCU.64 UR8, c[0x0][0xb28] ;  /* 0x00016500ff0877ac */ /* 0x000f220008000a00 */
[----:B-1----:R-:W-:Y:S02]  /*15b0*/  UISETP.NE.AND UP0, UPT, UR14, 0x1, UPT ;  /* 0x000000010e00788c */ /* 0x002fe4000bf05270 */
[----:B---3--:R-:W-:Y:S02]  /*15c0*/  UIMAD.WIDE.U32 UR10, UR5, UR15, URZ ;  /* 0x0000000f050a72a5 */ /* 0x008fe4000f8e00ff */
[----:B--2---:R-:W-:-:S02]  /*15d0*/  UIMAD.WIDE.U32 UR18, UR6, UR12, URZ ;  /* 0x0000000c061272a5 */ /* 0x004fc4000f8e00ff */
[----:B----4-:R-:W-:Y:S02]  /*15e0*/  UISETP.NE.AND UP1, UPT, UR31, 0x1, UPT ;  /* 0x000000011f00788c */ /* 0x010fe4000bf25270 */
[----:B------:R-:W-:Y:S01]  /*15f0*/  UISETP.NE.AND UP2, UPT, UR30, 0x1, UPT ;  /* 0x000000011e00788c */ /* 0x000fe2000bf45270 */
[----:B------:R-:W-:Y:S02]  /*1600*/  UMOV UR10, UR11 ;  /* 0x0000000b000a7c82 */ /* 0x000fe40008000000 */
[----:B------:R-:W-:Y:S01]  /*1610*/  UMOV UR18, UR19 ;  /* 0x0000001300127c82 */ /* 0x000fe20008000000 */
[----:B------:R-:W-:Y:S02]  /*1620*/  @UP0 USHF.R.U32.HI UR5, URZ, UR7, UR10 ;  /* 0x00000007ff050299 */ /* 0x000fe4000801160a */
[----:B------:R-:W-:Y:S02]  /*1630*/  UIMAD.WIDE.U32 UR22, UR28, UR15, URZ ;  /* 0x0000000f1c1672a5 */ /* 0x000fe4000f8e00ff */
[----:B------:R-:W-:-:S02]  /*1640*/  UIMAD.WIDE.U32 UR10, UR5, UR8, URZ ;  /* 0x00000008050a72a5 */ /* 0x000fc4000f8e00ff */
[----:B------:R-:W-:Y:S02]  /*1650*/  @UP1 USHF.R.U32.HI UR6, URZ, UR13, UR18 ;  /* 0x0000000dff061299 */ /* 0x000fe40008011612 */
[----:B------:R-:W-:Y:S02]  /*1660*/  UIMAD.WIDE.U32 UR16, UR20, UR12, URZ ;  /* 0x0000000c141072a5 */ /* 0x000fe4000f8e00ff */
[----:B------:R-:W-:Y:S01]  /*1670*/  UIMAD.WIDE.U32 UR18, UR6, UR8, URZ ;  /* 0x00000008061272a5 */ /* 0x000fe2000f8e00ff */
[----:B------:R-:W-:Y:S01]  /*1680*/  UMOV UR4, UR23 ;  /* 0x0000001700047c82 */ /* 0x000fe20008000000 */
[----:B------:R-:W-:Y:S01]  /*1690*/  UMOV UR10, UR11 ;  /* 0x0000000b000a7c82 */ /* 0x000fe20008000000 */
[----:B------:R-:W-:Y:S02]  /*16a0*/  USHF.R.U32.HI UR4, URZ, UR7, UR4 ;  /* 0x00000007ff047299 */ /* 0x000fe40008011604 */
[----:B------:R-:W-:Y:S01]  /*16b0*/  @UP2 USHF.R.U32.HI UR5, URZ, UR9, UR10 ;  /* 0x00000009ff052299 */ /* 0x000fe2000801160a */
[----:B------:R-:W-:Y:S01]  /*16c0*/  UMOV UR16, UR17 ;  /* 0x0000001100107c82 */ /* 0x000fe20008000000 */
[----:B------:R-:W-:Y:S01]  /*16d0*/  UMOV UR18, UR19 ;  /* 0x0000001300127c82 */ /* 0x000fe20008000000 */
[----:B------:R-:W-:-:S02]  /*16e0*/  USHF.R.U32.HI UR13, URZ, UR13, UR16 ;  /* 0x0000000dff0d7299 */ /* 0x000fc40008011610 */
[----:B------:R-:W-:Y:S02]  /*16f0*/  USEL UR4, UR28, UR4, !UP0 ;  /* 0x000000041c047287 */ /* 0x000fe4000c000000 */
[----:B------:R-:W-:Y:S02]  /*1700*/  @UP2 USHF.R.U32.HI UR6, URZ, UR9, UR18 ;  /* 0x00000009ff062299 */ /* 0x000fe40008011612 */
[----:B------:R-:W-:Y:S02]  /*1710*/  UIMAD UR7, UR5, UR30, URZ ;  /* 0x0000001e050772a4 */ /* 0x000fe4000f8e02ff */
[----:B------:R-:W-:Y:S02]  /*1720*/  USEL UR5, UR20, UR13, !UP1 ;  /* 0x0000000d14057287 */ /* 0x000fe4000c800000 */
[----:B------:R-:W-:Y:S02]  /*1730*/  UIMAD UR12, UR6, UR30, URZ ;  /* 0x0000001e060c72a4 */ /* 0x000fe4000f8e02ff */
[----:B------:R-:W-:-:S02]  /*1740*/  UISETP.GE.AND UP0, UPT, UR4, UR7, UPT ;  /* 0x000000070400728c */ /* 0x000fc4000bf06270 */
[----:B------:R-:W-:Y:S02]  /*1750*/  UIMAD.WIDE.U32 UR10, UR4, UR8, URZ ;  /* 0x00000008040a72a5 */ /* 0x000fe4000f8e00ff */
[----:B------:R-:W-:Y:S02]  /*1760*/  UISETP.GE.OR UP0, UPT, UR5, UR12, UP0 ;  /* 0x0000000c0500728c */ /* 0x000fe40008706670 */
[----:B------:R-:W-:Y:S02]  /*1770*/  UIMAD.WIDE.U32 UR12, UR5, UR8, URZ ;  /* 0x00000008050c72a5 */ /* 0x000fe4000f8e00ff */
[----:B------:R-:W-:Y:S01]  /*1780*/  UIADD3 UR10, UPT, UPT, -UR4, URZ, URZ ;  /* 0x000000ff040a7290 */ /* 0x000fe2000fffe1ff */
[----:B------:R-:W-:Y:S01]  /*1790*/  UMOV UR8, UR11 ;  /* 0x0000000b00087c82 */ /* 0x000fe20008000000 */
[----:B------:R-:W-:Y:S02]  /*17a0*/  UIADD3 UR11, UPT, UPT, -UR5, URZ, URZ ;  /* 0x000000ff050b7290 */ /* 0x000fe4000fffe1ff */
[----:B------:R-:W-:-:S03]  /*17b0*/  USHF.R.U32.HI UR8, URZ, UR9, UR8 ;  /* 0x00000009ff087299 */ /* 0x000fc60008011608 */
[----:B------:R-:W-:Y:S01]  /*17c0*/  @!UP0 UMOV UR7, UR13 ;  /* 0x0000000d00078c82 */ /* 0x000fe20008000000 */
[----:B------:R-:W-:Y:S02]  /*17d0*/  UIMAD UR28, UR14, UR10, UR28 ;  /* 0x0000000a0e1c72a4 */ /* 0x000fe4000f8e021c */
[----:B------:R-:W-:Y:S02]  /*17e0*/  USEL UR8, UR4, UR8, !UP2 ;  /* 0x0000000804087287 */ /* 0x000fe4000d000000 */
[----:B------:R-:W-:Y:S02]  /*17f0*/  @!UP0 USHF.R.U32.HI UR7, URZ, UR9, UR7 ;  /* 0x00000009ff078299 */ /* 0x000fe40008011607 */
[----:B------:R-:W-:Y:S02]  /*1800*/  UIADD3 UR9, UPT, UPT, -UR8, URZ, URZ ;  /* 0x000000ff08097290 */ /* 0x000fe4000fffe1ff */
[----:B------:R-:W-:Y:S02]  /*1810*/  @!UP0 USEL UR7, UR5, UR7, !UP2 ;  /* 0x0000000705078287 */ /* 0x000fe4000d000000 */
[----:B------:R-:W-:-:S02]  /*1820*/  UIMAD UR9, UR30, UR9, UR4 ;  /* 0x000000091e0972a4 */ /* 0x000fc4000f8e0204 */
[----:B------:R-:W-:Y:S02]  /*1830*/  @!UP0 UIADD3 UR8, UPT, UPT, UR8, -UR7, URZ ;  /* 0x8000000708088290 */ /* 0x000fe4000fffe0ff */
[----:B------:R-:W-:Y:S02]  /*1840*/  @!UP0 UIMAD UR6, UR9, UR6, UR7 ;  /* 0x00000006090682a4 */ /* 0x000fe4000f8e0207 */
[----:B------:R-:W-:Y:S02]  /*1850*/  @!UP0 UIMAD UR4, UR8, UR30, UR5 ;  /* 0x0000001e080482a4 */ /* 0x000fe4000f8e0205 */
[----:B------:R-:W-:Y:S02]  /*1860*/  UIMAD UR20, UR31, UR11, UR20 ;  /* 0x0000000b1f1472a4 */ /* 0x000fe4000f8e0214 */
[----:B------:R-:W-:Y:S01]  /*1870*/  UIMAD UR28, UR4, UR14, UR28 ;  /* 0x0000000e041c72a4 */ /* 0x000fe2000f8e021c */
[----:B------:R-:W-:Y:S02]  /*1880*/  @!UP0 UMOV UR5, UR6 ;  /* 0x0000000600058c82 */ /* 0x000fe40008000000 */
[----:B------:R-:W-:-:S12]  /*1890*/  UIMAD UR20, UR5, UR31, UR20 ;  /* 0x0000001f051472a4 */ /* 0x000fd8000f8e0214 */
.L_x_18:
[----:B------:R-:W-:-:S09]  /*18a0*/  UISETP.NE.AND UP0, UPT, UR33, 0x1, UPT ;  /* 0x000000012100788c */ /* 0x000fd2000bf05270 */
[----:B------:R-:W-:Y:S05]  /*18b0*/  BRA.U UP0, `(.L_x_19) ;  /* 0x0000000100447547 */ /* 0x000fea000b800000 */
[----:B------:R-:W1:Y:S01]  /*18c0*/  LDCU.128 UR8, c[0x0][0xb10] ;  /* 0x00016200ff0877ac */ /* 0x000e620008000c00 */
[----:B------:R-:W2:Y:S01]  /*18d0*/  LDCU UR12, c[0x0][0xb0c] ;  /* 0x00016180ff0c77ac */ /* 0x000ea20008000800 */
[----:B------:R-:W3:Y:S01]  /*18e0*/  LDCU UR13, c[0x0][0xb20] ;  /* 0x00016400ff0d77ac */ /* 0x000ee20008000800 */
[----:B-1----:R-:W-:Y:S02]  /*18f0*/  UIMAD.WIDE.U32 UR6, UR20, UR8, URZ ;  /* 0x00000008140672a5 */ /* 0x002fe4000f8e00ff */
[----:B------:R-:W-:Y:S02]  /*1900*/  UIMAD.WIDE.U32 UR4, UR28, UR11, URZ ;  /* 0x0000000b1c0472a5 */ /* 0x000fe4000f8e00ff */
[----:B--2---:R-:W-:Y:S02]  /*1910*/  UISETP.NE.AND UP1, UPT, UR12, 0x1, UPT ;  /* 0x000000010c00788c */ /* 0x004fe4000bf25270 */
[----:B------:R-:W-:Y:S01]  /*1920*/  UISETP.NE.AND UP0, UPT, UR10, 0x1, UPT ;  /* 0x000000010a00788c */ /* 0x000fe2000bf05270 */
[----:B------:R-:W-:-:S02]  /*1930*/  UMOV UR6, UR7 ;  /* 0x0000000700067c82 */ /* 0x000fc40008000000 */
[----:B------:R-:W-:Y:S01]  /*1940*/  UMOV UR4, UR5 ;  /* 0x0000000500047c82 */ /* 0x000fe20008000000 */
[----:B------:R-:W-:Y:S02]  /*1950*/  USHF.R.U32.HI UR9, URZ, UR9, UR6 ;  /* 0x00000009ff097299 */ /* 0x000fe40008011606 */
[----:B---3--:R-:W-:Y:S02]  /*1960*/  USHF.R.U32.HI UR4, URZ, UR13, UR4 ;  /* 0x0000000dff047299 */ /* 0x008fe40008011604 */
[----:B------:R-:W-:Y:S02]  /*1970*/  USEL UR5, UR20, UR9, !UP1 ;  /* 0x0000000914057287 */ /* 0x000fe4000c800000 */
[----:B------:R-:W-:-:S04]  /*1980*/  USEL UR4, UR28, UR4, !UP0 ;  /* 0x000000041c047287 */ /* 0x000fc8000c000000 */
[----:B------:R-:W-:Y:S02]  /*1990*/  UIADD3 UR6, UPT, UPT, UR5, -UR4, URZ ;  /* 0x8000000405067290 */ /* 0x000fe4000fffe0ff */
[----:B------:R-:W-:Y:S02]  /*19a0*/  UIADD3 UR4, UPT, UPT, -UR5, UR4, URZ ;  /* 0x0000000405047290 */ /* 0x000fe4000fffe1ff */
[----:B------:R-:W-:Y:S02]  /*19b0*/  UIMAD UR28, UR6, UR10, UR28 ;  /* 0x0000000a061c72a4 */ /* 0x000fe4000f8e021c */
[----:B------:R-:W-:-:S12]  /*19c0*/  UIMAD UR20, UR4, UR12, UR20 ;  /* 0x0000000c041472a4 */ /* 0x000fd8000f8e0214 */
.L_x_19:
[----:B------:R-:W-:-:S09]  /*19d0*/  UISETP.EQ.U32.AND UP0, UPT, UR34, 0x1, UPT ;  /* 0x000000012200788c */ /* 0x000fd2000bf02070 */
[----:B------:R-:W-:Y:S05]  /*19e0*/  BRA.U !UP0, `(.L_x_20) ;  /* 0x00000001080c7547 */ /* 0x000fea000b800000 */
[----:B------:R-:W-:Y:S01]  /*19f0*/  UCGABAR_WAIT ;  /* 0x0000000000007dc7 */ /* 0x000fe20008000000 */
[----:B------:R-:W-:Y:S01]  /*1a00*/  CCTL.IVALL ;  /* 0x00000000ff00798f */ /* 0x000fe20002000000 */
[----:B------:R-:W-:Y:S05]  /*1a10*/  BRA `(.L_x_21) ;  /* 0x0000000000047947 */ /* 0x000fea0003800000 */
.L_x_20:
[----:B------:R-:W-:Y:S06]  /*1a20*/  BAR.SYNC.DEFER_BLOCKING 0x0 ;  /* 0x0000000000007b1d */ /* 0x000fec0000010000 */
.L_x_21:
[----:B------:R-:W-:Y:S05]  /*1a30*/  BRA.U UP5, `(.L_x_22) ;  /* 0x0000001105fc7547 */ /* 0x000fea000b800000 */
[----:B------:R-:W1:Y:S01]  /*1a40*/  LDCU UR6, c[0x0][0x38c] ;  /* 0x00007180ff0677ac */ /* 0x000e620008000800 */
[----:B------:R-:W-:Y:S01]  /*1a50*/  PLOP3.LUT P1, PT, PT, PT, UP3, 0x80, 0x8 ;  /* 0x000000000008781c */ /* 0x000fe20003f2f038 */
[----:B------:R-:W-:Y:S01]  /*1a60*/  IMAD.MOV.U32 R12, RZ, RZ, 0x1 ;  /* 0x00000001ff0c7424 */ /* 0x000fe200078e00ff */
[----:B------:R-:W-:Y:S02]  /*1a70*/  ISETP.NE.AND P2, PT, R0, RZ, P3 ;  /* 0x000000ff0000720c */ /* 0x000fe40001f45270 */
[----:B------:R-:W-:Y:S02]  /*1a80*/  CS2R R10, SRZ ;  /* 0x00000000000a7805 */ /* 0x000fe4000001ff00 */
[----:B------:R-:W-:Y:S01]  /*1a90*/  PLOP3.LUT P1, PT, P1, PT, PT, 0x8, 0x80 ;  /* 0x000000000080781c */ /* 0x000fe20000f2e170 */
[----:B------:R-:W-:Y:S01]  /*1aa0*/  IMAD.MOV.U32 R9, RZ, RZ, RZ ;  /* 0x000000ffff097224 */ /* 0x000fe200078e00ff */
[----:B------:R-:W2:Y:S01]  /*1ab0*/  LDCU UR41, c[0x0][0x370] ;  /* 0x00006e00ff2977ac */ /* 0x000ea20008000800 */
[----:B------:R-:W-:Y:S01]  /*1ac0*/  IMAD.MOV.U32 R8, RZ, RZ, 0x1 ;  /* 0x00000001ff087424 */ /* 0x000fe200078e00ff */
[----:B------:R-:W3:Y:S01]  /*1ad0*/  LDCU.64 UR30, c[0x0][0x348] ;  /* 0x00006900ff1e77ac */ /* 0x000ee20008000a00 */
[----:B------:R-:W-:Y:S01]  /*1ae0*/  UIADD3 UR46, UPT, UPT, UR49, UR32, URZ ;  /* 0x00000020312e7290 */ /* 0x000fe2000fffe0ff */
[----:B------:R-:W4:Y:S01]  /*1af0*/  LDCU UR40, c[0x0][0x374] ;  /* 0x00006e80ff2877ac */ /* 0x000f220008000800 */
[----:B-1----:R-:W-:-:S02]  /*1b00*/  UIADD3 UR5, UPT, UPT, UR6, 0x3f, URZ ;  /* 0x0000003f06057890 */ /* 0x002fc4000fffe0ff */
[----:B------:R-:W-:Y:S02]  /*1b10*/  UIADD3 UR50, UPT, UPT, UR6, 0x7e, URZ ;  /* 0x0000007e06327890 */ /* 0x000fe4000fffe0ff */
[----:B------:R-:W-:Y:S01]  /*1b20*/  USHF.R.S32.HI UR4, URZ, 0x1f, UR5 ;  /* 0x0000001fff047899 */ /* 0x000fe20008011405 */
[----:B------:R-:W-:-:S03]  /*1b30*/  UMOV UR7, URZ ;  /* 0x000000ff00077c82 */ /* 0x000fc60008000000 */
[----:B------:R-:W-:Y:S02]  /*1b40*/  ULEA.HI UR4, UR4, UR5, URZ, 0x6 ;  /* 0x0000000504047291 */ /* 0x000fe4000f8f30ff */
[----:B------:R-:W-:Y:S02]  /*1b50*/  UIADD3 UR5, UPT, UPT, UR6, -0x1, URZ ;  /* 0xffffffff06057890 */ /* 0x000fe4000fffe0ff */
[----:B------:R-:W-:Y:S02]  /*1b60*/  USHF.R.S32.HI UR43, URZ, 0x6, UR4 ;  /* 0x00000006ff2b7899 */ /* 0x000fe40008011404 */
[----:B------:R-:W-:Y:S02]  /*1b70*/  UISETP.GE.U32.AND UP1, UPT, UR5, -0x7f, UPT ;  /* 0xffffff810500788c */ /* 0x000fe4000bf26070 */
[----:B------:R-:W-:-:S04]  /*1b80*/  UISETP.LT.U32.AND UP0, UPT, UR43, 0x4, UPT ;  /* 0x000000042b00788c */ /* 0x000fc8000bf01070 */
[----:B------:R-:W-:Y:S02]  /*1b90*/  USEL UR42, UR43, 0x4, UP0 ;  /* 0x000000042b2a7887 */ /* 0x000fe40008000000 */
[----:B------:R-:W-:Y:S02]  /*1ba0*/  UISETP.NE.AND UP0, UPT, UR25, URZ, UPT ;  /* 0x000000ff1900728c */ /* 0x000fe4000bf05270 */
[----:B------:R-:W-:Y:S02]  /*1bb0*/  UIADD3 UR4, UPT, UPT, UR42, -0x1, URZ ;  /* 0xffffffff2a047890 */ /* 0x000fe4000fffe0ff */
[----:B------:R-:W-:Y:S02]  /*1bc0*/  @UP1 UIADD3 UR4, UPT, UPT, UR42, URZ, URZ ;  /* 0x000000ff2a041290 */ /* 0x000fe4000fffe0ff */
[----:B------:R-:W-:Y:S02]  /*1bd0*/  USEL UR25, UR52, 0x2, UP0 ;  /* 0x0000000234197887 */ /* 0x000fe40008000000 */
[----:B------:R-:W-:-:S02]  /*1be0*/  UIADD3 UR48, UPT, UPT, UR43, -UR42, URZ ;  /* 0x8000002a2b307290 */ /* 0x000fc4000fffe0ff */
[----:B------:R-:W-:Y:S02]  /*1bf0*/  UIADD3 UR37, UPT, UPT, UR4, 0x1, URZ ;  /* 0x0000000104257890 */ /* 0x000fe4000fffe0ff */
[----:B--234-:R-:W-:-:S12]  /*1c00*/  UIADD3 UR44, UPT, UPT, -UR4, URZ, URZ ;  /* 0x000000ff042c7290 */ /* 0x01cfd8000fffe1ff */
.L_x_42:
[----:B------:R-:W-:Y:S01]  /*1c10*/  UISETP.NE.AND UP0, UPT, UR47, URZ, UPT ;  /* 0x000000ff2f00728c */ /* 0x000fe2000bf05270 */
[----:B------:R-:W1:Y:S08]  /*1c20*/  S2UR UR47, SR_CgaCtaId ;  /* 0x00000000002f79c3 */ /* 0x000e700000008800 */
[----:B------:R-:W-:Y:S05]  /*1c30*/  BRA.U UP0, `(.L_x_23) ;  /* 0x0000000100347547 */ /* 0x000fea000b800000 */
[----:B------:R-:W2:Y:S01]  /*1c40*/  S2R R0, SR_CgaCtaId ;  /* 0x0000000000007919 */ /* 0x000ea20000008800 */
[----:B------:R-:W-:-:S04]  /*1c50*/  MOV R2, 0x400 ;  /* 0x0000040000027802 */ /* 0x000fc80000000f00 */
[----:B--2---:R-:W-:Y:S02]  /*1c60*/  LEA R0, R0, R2, 0x18 ;  /* 0x0000000200007211 */ /* 0x004fe400078ec0ff */
[----:B------:R-:W-:-:S03]  /*1c70*/  SHF.L.U32 R2, R8, 0x1f, RZ ;  /* 0x0000001f08027819 */ /* 0x000fc600000006ff */
[----:B------:R-:W-:-:S04]  /*1c80*/  IMAD R0, R9, 0x8, R0 ;  /* 0x0000000809007824 */ /* 0x000fc800078e0200 */
[----:B------:R-:W2:Y:S02]  /*1c90*/  SYNCS.PHASECHK.TRANS64.TRYWAIT P0, [R0+URZ+0x100], R2 ;  /* 0x00010002000075a7 */ /* 0x000ea400080011ff */
[----:B--2---:R-:W-:Y:S05]  /*1ca0*/  @!P0 BRA `(.L_x_24) ;  /* 0x0000007000ec8947 */ /* 0x004fea0003800000 */
.L_x_149:
[----:B------:R-:W-:Y:S01]  /*1cb0*/  VIADD R9, R9, 0x1 ;  /* 0x0000000109097836 */ /* 0x000fe20000000000 */
[----:B------:R2:W-:Y:S04]  /*1cc0*/  SYNCS.ARRIVE.TRANS64.A1T0 RZ, [R0+URZ+0xf0], RZ ;  /* 0x0000f0ff00ff79a7 */ /* 0x0005e800081000ff */
[----:B------:R-:W-:-:S04]  /*1cd0*/  ISETP.NE.AND P0, PT, R9, 0x2, PT ;  /* 0x000000020900780c */ /* 0x000fc80003f05270 */
[----:B------:R-:W-:Y:S02]  /*1ce0*/  SEL R9, R9, RZ, P0 ;  /* 0x000000ff09097207 */ /* 0x000fe40000000000 */
[----:B--2---:R-:W-:-:S04]  /*1cf0*/  SEL R0, RZ, 0x1, P0 ;  /* 0x00000001ff007807 */ /* 0x004fc80000000000 */
[----:B------:R-:W-:-:S07]  /*1d00*/  LOP3.LUT R8, R8, R0, RZ, 0x3c, !PT ;  /* 0x0000000008087212 */ /* 0x000fce00078e3cff */
.L_x_23:
[----:B------:R-:W-:Y:S01]  /*1d10*/  UMOV UR6, 0x400 ;  /* 0x0000040000067882 */ /* 0x000fe20000000000 */
[----:B------:R-:W-:Y:S01]  /*1d20*/  UISETP.GE.U32.AND UP0, UPT, UR50, 0x7f, UPT ;  /* 0x0000007f3200788c */ /* 0x000fe2000bf06070 */
[----:B------:R-:W-:Y:S01]  /*1d30*/  SHF.L.U32 R0, R12, 0x1f, RZ ;  /* 0x0000001f0c007819 */ /* 0x000fe200000006ff */
[----:B-1----:R-:W-:Y:S02]  /*1d40*/  ULEA UR6, UR47, UR6, 0x18 ;  /* 0x000000062f067291 */ /* 0x002fe4000f8ec0ff */
[----:B------:R-:W-:Y:S02]  /*1d50*/  ULEA UR11, UR28, UR46, 0x7 ;  /* 0x0000002e1c0b7291 */ /* 0x000fe4000f8e38ff */
[----:B------:R-:W-:Y:S01]  /*1d60*/  ULEA UR4, UR7, UR6, 0x3 ;  /* 0x0000000607047291 */ /* 0x000fe2000f8e18ff */
[----:B------:R-:W-:-:S08]  /*1d70*/  UMOV UR13, URZ ;  /* 0x000000ff000d7c82 */ /* 0x000fd00008000000 */
[----:B------:R1:W2:Y:S01]  /*1d80*/  SYNCS.PHASECHK.TRANS64.TRYWAIT P0, [UR4+0x20], R0 ;  /* 0x00002000ff0075a7 */ /* 0x0002a20008001104 */
[----:B------:R-:W-:-:S04]  /*1d90*/  ULEA.HI UR4, UR20, UR20, URZ, 0x1 ;  /* 0x0000001414047291 */ /* 0x000fc8000f8f08ff */
[----:B------:R-:W-:-:S04]  /*1da0*/  USHF.L.U32 UR4, UR4, 0x6, URZ ;  /* 0x0000000604047899 */ /* 0x000fc800080006ff */
[----:B------:R-:W-:Y:S01]  /*1db0*/  ULOP3.LUT UR34, UR49, 0xffffff80, UR4, 0xf8, !UPT ;  /* 0xffffff8031227892 */ /* 0x000fe2000f8ef804 */
[----:B------:R-:W-:Y:S11]  /*1dc0*/  BRA.U !UP0, `(.L_x_25) ;  /* 0x0000000108d87547 */ /* 0x000ff6000b800000 */
[----:B------:R-:W-:Y:S01]  /*1dd0*/  UMOV UR18, UR44 ;  /* 0x0000002c00127c82 */ /* 0x000fe20008000000 */
[----:B------:R-:W-:Y:S01]  /*1de0*/  UMOV UR4, UR7 ;  /* 0x0000000700047c82 */ /* 0x000fe20008000000 */
[----:B------:R-:W-:Y:S01]  /*1df0*/  UMOV UR10, URZ ;  /* 0x000000ff000a7c82 */ /* 0x000fe20008000000 */
[----:B------:R-:W-:-:S05]  /*1e00*/  UMOV UR35, UR29 ;  /* 0x0000001d00237c82 */ /* 0x000fca0008000000 */
.L_x_31:
[----:B------:R-:W-:Y:S01]  /*1e10*/  ULEA UR33, UR4, UR6, 0x3 ;  /* 0x0000000604217291 */ /* 0x000fe2000f8e18ff */
[----:B------:R-:W-:Y:S01]  /*1e20*/  @P3 MOV R2, 0x8000 ;  /* 0x0000800000023802 */ /* 0x000fe20000000f00 */
[----:B--2-4-:R-:W-:Y:S10]  /*1e30*/  @P0 BRA `(.L_x_26) ;  /* 0x00000000000c0947 */ /* 0x014ff40003800000 */
[----:B------:R-:W-:-:S04]  /*1e40*/  SHF.L.U32 R3, R12, 0x1f, RZ ;  /* 0x0000001f0c037819 */ /* 0x000fc800000006ff */
[----:B------:R-:W2:Y:S02]  /*1e50*/  SYNCS.PHASECHK.TRANS64.TRYWAIT P0, [UR33+0x20], R3 ;  /* 0x00002003ff0075a7 */ /* 0x000ea40008001121 */
[----:B--2---:R-:W-:Y:S05]  /*1e60*/  @!P0 BRA `(.L_x_27) ;  /* 0x0000007000908947 */ /* 0x004fea0003800000 */
.L_x_26:
[----:B------:R2:W-:Y:S01]  /*1e70*/  @P3 SYNCS.ARRIVE.TRANS64 RZ, [UR33], R2 ;  /* 0x00000002ffff39a7 */ /* 0x0005e20008000021 */
[----:B------:R-:W-:Y:S02]  /*1e80*/  ULOP3.LUT UR5, UR25, 0x2, URZ, 0xfc, !UPT ;  /* 0x0000000219057892 */ /* 0x000fe4000f8efcff */
[----:B------:R-:W-:Y:S02]  /*1e90*/  UIADD3 UR18, UPT, UPT, UR18, 0x1, URZ ;  /* 0x0000000112127890 */ /* 0x000fe4000fffe0ff */
[----:B------:R-:W-:Y:S02]  /*1ea0*/  UISETP.NE.AND UP0, UPT, UR5, 0x2, UPT ;  /* 0x000000020500788c */ /* 0x000fe4000bf05270 */
[----:B------:R-:W-:-:S07]  /*1eb0*/  UISETP.NE.AND UP2, UPT, UR18, 0x1, UPT ;  /* 0x000000011200788c */ /* 0x000fce000bf45270 */
[----:B------:R-:W-:Y:S05]  /*1ec0*/  BRA.U UP0, `(.L_x_28) ;  /* 0x0000000100047547 */ /* 0x000fea000b800000 */
[----:B------:R-:W-:Y:S05]  /*1ed0*/  BPT.TRAP 0x1 ;  /* 0x000000040000795c */ /* 0x000fea0000300000 */
.L_x_28:
[----:B------:R-:W-:Y:S04]  /*1ee0*/  BSSY.RECONVERGENT B0, `(.L_x_29) ;  /* 0x0000003000007945 */ /* 0x000fe80003800200 */
[----:B------:R-:W-:Y:S05]  /*1ef0*/  @!P2 BRA `(.L_x_30) ;  /* 0x000000000004a947 */ /* 0x000fea0003800000 */
[----:B------:R-:W-:Y:S05]  /*1f00*/  BPT.TRAP 0x1 ;  /* 0x000000040000795c */ /* 0x000fea0000300000 */
.L_x_30:
[----:B------:R-:W-:Y:S05]  /*1f10*/  BSYNC.RECONVERGENT B0 ;  /* 0x0000000000007941 */ /* 0x000fea0003800200 */
.L_x_29:
[----:B------:R-:W-:Y:S02]  /*1f20*/  UIADD3 UR5, UPT, UPT, UR4, 0x1, URZ ;  /* 0x0000000104057890 */ /* 0x000fe4000fffe0ff */
[----:B------:R-:W-:Y:S02]  /*1f30*/  USHF.L.U32 UR4, UR4, 0xc, URZ ;  /* 0x0000000c04047899 */ /* 0x000fe400080006ff */
[----:B------:R-:W-:Y:S02]  /*1f40*/  UISETP.NE.AND UP0, UPT, UR5, 0x4, UPT ;  /* 0x000000040500788c */ /* 0x000fe4000bf05270 */
[----:B------:R-:W-:Y:S02]  /*1f50*/  ULOP3.LUT UR32, UR27, UR4, URZ, 0xfc, !UPT ;  /* 0x000000041b207292 */ /* 0x000fe4000f8efcff */
[----:B------:R-:W-:Y:S02]  /*1f60*/  USEL UR8, URZ, 0x1, UP0 ;  /* 0x00000001ff087887 */ /* 0x000fe40008000000 */
[----:B------:R-:W-:-:S02]  /*1f70*/  USEL UR7, UR5, URZ, UP0 ;  /* 0x000000ff05077287 */ /* 0x000fc40008000000 */
[----:B------:R-:W-:Y:S02]  /*1f80*/  UIADD3 UR16, UP1, UPT, UR30, 0x80, URZ ;  /* 0x000000801e107890 */ /* 0x000fe4000ff3e0ff */
[----:B------:R-:W-:Y:S01]  /*1f90*/  ULEA UR5, UR7, UR6, 0x3 ;  /* 0x0000000607057291 */ /* 0x000fe2000f8e18ff */
[----:B------:R-:W-:Y:S01]  /*1fa0*/  LOP3.LUT R12, R12, UR8, RZ, 0x3c, !PT ;  /* 0x000000080c0c7c12 */ /* 0x000fe2000f8e3cff */
[----:B------:R-:W-:Y:S02]  /*1fb0*/  ULOP3.LUT UR8, UR26, UR4, URZ, 0xfc, !UPT ;  /* 0x000000041a087292 */ /* 0x000fe4000f8efcff */
[----:B------:R-:W-:Y:S01]  /*1fc0*/  ULEA UR32, UR32, UR6, 0x1 ;  /* 0x0000000620207291 */ /* 0x000fe2000f8e08ff */
[----:B-1----:R-:W-:Y:S01]  /*1fd0*/  SHF.L.U32 R0, R12, 0x1f, RZ ;  /* 0x0000001f0c007819 */ /* 0x002fe200000006ff */
[----:B------:R-:W-:Y:S02]  /*1fe0*/  UIADD3 UR14, UP0, UPT, UR30, 0x180, URZ ;  /* 0x000001801e0e7890 */ /* 0x000fe4000ff1e0ff */
[----:B------:R-:W-:Y:S01]  /*1ff0*/  ULEA UR8, UR8, UR6, 0x1 ;  /* 0x0000000608087291 */ /* 0x000fe2000f8e08ff */
[----:B------:R3:W4:Y:S01]  /*2000*/  SYNCS.PHASECHK.TRANS64.TRYWAIT P0, [UR5+0x20], R0 ;  /* 0x00002000ff0075a7 */ /* 0x0007220008001105 */
[----:B------:R-:W-:-:S02]  /*2010*/  ULOP3.LUT UR33, UR33, 0xfefffff8, URZ, 0xc0, !UPT ;  /* 0xfefffff821217892 */ /* 0x000fc4000f8ec0ff */
[----:B------:R-:W-:Y:S02]  /*2020*/  UIADD3.X UR17, UPT, UPT, URZ, UR31, URZ, UP1, !UPT ;  /* 0x0000001fff117290 */ /* 0x000fe40008ffe4ff */
[----:B------:R-:W-:Y:S02]  /*2030*/  UIADD3 UR32, UPT, UPT, UR32, 0x4300, URZ ;  /* 0x0000430020207890 */ /* 0x000fe4000fffe0ff */
[----:B------:R-:W-:Y:S02]  /*2040*/  UPRMT UR5, URZ, 0x5410, UR24 ;  /* 0x00005410ff057896 */ /* 0x000fe40008000018 */
[----:B------:R-:W-:Y:S02]  /*2050*/  UIADD3 UR8, UPT, UPT, UR8, 0xc300, URZ ;  /* 0x0000c30008087890 */ /* 0x000fe4000fffe0ff */
[----:B------:R-:W-:Y:S02]  /*2060*/  UIADD3.X UR15, UPT, UPT, URZ, UR31, URZ, UP0, !UPT ;  /* 0x0000001fff0f7290 */ /* 0x000fe400087fe4ff */
[----:B------:R-:W-:Y:S01]  /*2070*/  UPRMT UR4, URZ, 0x5410, UR21 ;  /* 0x00005410ff047896 */ /* 0x000fe20008000015 */
[----:B------:R-:W-:Y:S01]  /*2080*/  UMOV UR22, 0x0 ;  /* 0x0000000000167882 */ /* 0x000fe20000000000 */
[----:B------:R-:W-:Y:S01]  /*2090*/  UMOV UR23, 0x10000000 ;  /* 0x1000000000177882 */ /* 0x000fe20000000000 */
[----:B------:R-:W-:Y:S01]  /*20a0*/  UMOV UR12, UR36 ;  /* 0x00000024000c7c82 */ /* 0x000fe20008000000 */
[----:B------:R-:W-:Y:S01]  /*20b0*/  UMOV UR9, UR33 ;  /* 0x0000002100097c82 */ /* 0x000fe20008000000 */
[----:B------:R1:W-:Y:S01]  /*20c0*/  UTMALDG.3D.MULTICAST.2CTA [UR32], [UR16], UR5, desc[UR22] ;  /* 0x00001620100073b4 */ /* 0x0003e20008211805 */
[----:B------:R-:W-:-:S03]  /*20d0*/  UMOV UR13, UR37 ;  /* 0x00000025000d7c82 */ /* 0x000fc60008000000 */
[----:B------:R2:W-:Y:S01]  /*20e0*/  UTMALDG.3D.MULTICAST.2CTA [UR8], [UR14], UR4, desc[UR22] ;  /* 0x000016080e0073b4 */ /* 0x0005e20008211804 */
[----:B-1----:R-:W-:Y:S02]  /*20f0*/  UIADD3 UR35, UPT, UPT, UR35, 0x40, URZ ;  /* 0x0000004023237890 */ /* 0x002fe4000fffe0ff */
[----:B--2---:R-:W-:Y:S01]  /*2100*/  UIADD3 UR10, UPT, UPT, UR10, 0x40, URZ ;  /* 0x000000400a0a7890 */ /* 0x004fe2000fffe0ff */
[----:B------:R-:W-:Y:S01]  /*2110*/  UMOV UR4, UR7 ;  /* 0x0000000700047c82 */ /* 0x000fe20008000000 */
[----:B---3--:R-:W-:Y:S10]  /*2120*/  BRA.U UP2, `(.L_x_31) ;  /* 0xfffffffd02387547 */ /* 0x008ff4000b83ffff */
.L_x_25:
[----:B------:R-:W-:Y:S01]  /*2130*/  ULEA UR4, UR7, UR6, 0x3 ;  /* 0x0000000607047291 */ /* 0x000fe2000f8e18ff */
[----:B-1----:R-:W-:Y:S01]  /*2140*/  SHF.L.U32 R0, R12, 0x1f, RZ ;  /* 0x0000001f0c007819 */ /* 0x002fe200000006ff */
[----:B------:R-:W-:Y:S01]  /*2150*/  @!P1 SYNCS.ARRIVE.TRANS64.A1T0 RZ, [UR6+0x88], RZ ;  /* 0x000088ffffff99a7 */ /* 0x000fe20008100006 */
[----:B------:R-:W-:-:S06]  /*2160*/  UISETP.GT.AND UP0, UPT, UR43, UR42, UPT ;  /* 0x0000002a2b00728c */ /* 0x000fcc000bf04270 */
[----:B--2-4-:R1:W2:Y:S03]  /*2170*/  SYNCS.PHASECHK.TRANS64.TRYWAIT P0, [UR4+0x20], R0 ;  /* 0x00002000ff0075a7 */ /* 0x0142a60008001104 */
[----:B------:R-:W-:Y:S05]  /*2180*/  BRA.U !UP0, `(.L_x_32) ;  /* 0x0000000108d47547 */ /* 0x000fea000b800000 */
[----:B------:R-:W-:Y:S01]  /*2190*/  UIADD3 UR28, UPT, UPT, UR48, UR13, URZ ;  /* 0x0000000d301c7290 */ /* 0x000fe2000fffe0ff */
[----:B------:R-:W-:-:S11]  /*21a0*/  UMOV UR4, UR7 ;  /* 0x0000000700047c82 */ /* 0x000fd60008000000 */
.L_x_38:
[----:B------:R-:W-:Y:S01]  /*21b0*/  ULEA UR17, UR4, UR6, 0x3 ;  /* 0x0000000604117291 */ /* 0x000fe2000f8e18ff */
[----:B--2---:R-:W-:Y:S01]  /*21c0*/  @P3 MOV R2, 0x8000 ;  /* 0x0000800000023802 */ /* 0x004fe20000000f00 */
[----:B--2-4-:R-:W-:Y:S10]  /*21d0*/  @P0 BRA `(.L_x_33) ;  /* 0x00000000000c0947 */ /* 0x014ff40003800000 */
[----:B------:R-:W-:-:S04]  /*21e0*/  SHF.L.U32 R3, R12, 0x1f, RZ ;  /* 0x0000001f0c037819 */ /* 0x000fc800000006ff */
[----:B------:R-:W2:Y:S02]  /*21f0*/  SYNCS.PHASECHK.TRANS64.TRYWAIT P0, [UR17+0x20], R3 ;  /* 0x00002003ff0075a7 */ /* 0x000ea40008001111 */
[----:B--2---:R-:W-:Y:S05]  /*2200*/  @!P0 BRA `(.L_x_34) ;  /* 0x0000006c00c08947 */ /* 0x004fea0003800000 */
.L_x_33:
[----:B------:R2:W-:Y:S01]  /*2210*/  @P3 SYNCS.ARRIVE.TRANS64 RZ, [UR17], R2 ;  /* 0x00000002ffff39a7 */ /* 0x0005e20008000011 */
[----:B------:R-:W-:-:S04]  /*2220*/  ULOP3.LUT UR5, UR25, 0x2, URZ, 0xfc, !UPT ;  /* 0x0000000219057892 */ /* 0x000fc8000f8efcff */
[----:B------:R-:W-:-:S09]  /*2230*/  UISETP.NE.AND UP0, UPT, UR5, 0x2, UPT ;  /* 0x000000020500788c */ /* 0x000fd2000bf05270 */
[----:B------:R-:W-:Y:S05]  /*2240*/  BRA.U UP0, `(.L_x_35) ;  /* 0x0000000100047547 */ /* 0x000fea000b800000 */
[----:B------:R-:W-:Y:S05]  /*2250*/  BPT.TRAP 0x1 ;  /* 0x000000040000795c */ /* 0x000fea0000300000 */
.L_x_35:
[----:B------:R-:W-:Y:S04]  /*2260*/  BSSY.RECONVERGENT B0, `(.L_x_36) ;  /* 0x0000003000007945 */ /* 0x000fe80003800200 */
[----:B------:R-:W-:Y:S05]  /*2270*/  @!P2 BRA `(.L_x_37) ;  /* 0x000000000004a947 */ /* 0x000fea0003800000 */
[----:B------:R-:W-:Y:S05]  /*2280*/  BPT.TRAP 0x1 ;  /* 0x000000040000795c */ /* 0x000fea0000300000 */
.L_x_37:
[----:B------:R-:W-:Y:S05]  /*2290*/  BSYNC.RECONVERGENT B0 ;  /* 0x0000000000007941 */ /* 0x000fea0003800200 */
.L_x_36:
[----:B------:R-:W-:Y:S02]  /*22a0*/  UIADD3 UR5, UPT, UPT, UR4, 0x1, URZ ;  /* 0x0000000104057890 */ /* 0x000fe4000fffe0ff */
[----:B------:R-:W-:Y:S02]  /*22b0*/  USHF.L.U32 UR4, UR4, 0xc, URZ ;  /* 0x0000000c04047899 */ /* 0x000fe400080006ff */
[----:B------:R-:W-:Y:S02]  /*22c0*/  UISETP.NE.AND UP0, UPT, UR5, 0x4, UPT ;  /* 0x000000040500788c */ /* 0x000fe4000bf05270 */
[----:B------:R-:W-:Y:S02]  /*22d0*/  USHF.L.U32 UR10, UR13, 0x6, URZ ;  /* 0x000000060d0a7899 */ /* 0x000fe400080006ff */
[----:B------:R-:W-:Y:S02]  /*22e0*/  USEL UR8, URZ, 0x1, UP0 ;  /* 0x00000001ff087887 */ /* 0x000fe40008000000 */
[----:B------:R-:W-:-:S02]  /*22f0*/  USEL UR7, UR5, URZ, UP0 ;  /* 0x000000ff05077287 */ /* 0x000fc40008000000 */
[----:B------:R-:W-:Y:S02]  /*2300*/  UIADD3 UR22, UP0, UPT, UR30, 0x180, URZ ;  /* 0x000001801e167890 */ /* 0x000fe4000ff1e0ff */
[----:B------:R-:W-:Y:S01]  /*2310*/  ULEA UR5, UR7, UR6, 0x3 ;  /* 0x0000000607057291 */ /* 0x000fe2000f8e18ff */
[----:B------:R-:W-:Y:S01]  /*2320*/  LOP3.LUT R12, R12, UR8, RZ, 0x3c, !PT ;  /* 0x000000080c0c7c12 */ /* 0x000fe2000f8e3cff */
[----:B------:R-:W-:Y:S02]  /*2330*/  UIADD3 UR13, UPT, UPT, UR13, 0x1, URZ ;  /* 0x000000010d0d7890 */ /* 0x000fe4000fffe0ff */
[----:B------:R-:W-:Y:S01]  /*2340*/  UIADD3 UR14, UP1, UPT, UR30, 0x80, URZ ;  /* 0x000000801e0e7890 */ /* 0x000fe2000ff3e0ff */
[----:B-1----:R-:W-:Y:S01]  /*2350*/  SHF.L.U32 R0, R12, 0x1f, RZ ;  /* 0x0000001f0c007819 */ /* 0x002fe200000006ff */
[----:B------:R-:W-:Y:S02]  /*2360*/  UIADD3.X UR23, UPT, UPT, URZ, UR31, URZ, UP0, !UPT ;  /* 0x0000001fff177290 */ /* 0x000fe400087fe4ff */
[----:B------:R-:W-:Y:S01]  /*2370*/  UISETP.NE.AND UP0, UPT, UR13, UR28, UPT ;  /* 0x0000001c0d00728c */ /* 0x000fe2000bf05270 */
[----:B------:R3:W4:Y:S01]  /*2380*/  SYNCS.PHASECHK.TRANS64.TRYWAIT P0, [UR5+0x20], R0 ;  /* 0x00002000ff0075a7 */ /* 0x0007220008001105 */
[----:B------:R-:W-:-:S02]  /*2390*/  ULOP3.LUT UR5, UR27, UR4, URZ, 0xfc, !UPT ;  /* 0x000000041b057292 */ /* 0x000fc4000f8efcff */
[----:B------:R-:W-:Y:S02]  /*23a0*/  ULOP3.LUT UR4, UR26, UR4, URZ, 0xfc, !UPT ;  /* 0x000000041a047292 */ /* 0x000fe4000f8efcff */
[----:B------:R-:W-:Y:S02]  /*23b0*/  ULEA UR5, UR5, UR6, 0x1 ;  /* 0x0000000605057291 */ /* 0x000fe4000f8e08ff */
[----:B------:R-:W-:Y:S02]  /*23c0*/  ULEA UR4, UR4, UR6, 0x1 ;  /* 0x0000000604047291 */ /* 0x000fe4000f8e08ff */
[----:B------:R-:W-:Y:S02]  /*23d0*/  UIADD3 UR16, UPT, UPT, UR5, 0x4300, URZ ;  /* 0x0000430005107890 */ /* 0x000fe4000fffe0ff */
[----:B------:R-:W-:Y:S02]  /*23e0*/  ULOP3.LUT UR17, UR17, 0xfefffff8, URZ, 0xc0, !UPT ;  /* 0xfefffff811117892 */ /* 0x000fe4000f8ec0ff */
[----:B------:R-:W-:-:S02]  /*23f0*/  ULOP3.LUT UR19, UR29, UR10, URZ, 0xfc, !UPT ;  /* 0x0000000a1d137292 */ /* 0x000fc4000f8efcff */
[----:B------:R-:W-:Y:S02]  /*2400*/  UIADD3.X UR15, UPT, UPT, URZ, UR31, URZ, UP1, !UPT ;  /* 0x0000001fff0f7290 */ /* 0x000fe40008ffe4ff */
[----:B------:R-:W-:Y:S02]  /*2410*/  UPRMT UR5, URZ, 0x5410, UR24 ;  /* 0x00005410ff057896 */ /* 0x000fe40008000018 */
[----:B------:R-:W-:Y:S02]  /*2420*/  UIADD3 UR8, UPT, UPT, UR4, 0xc300, URZ ;  /* 0x0000c30004087890 */ /* 0x000fe4000fffe0ff */
[----:B------:R-:W-:Y:S01]  /*2430*/  UPRMT UR4, URZ, 0x5410, UR21 ;  /* 0x00005410ff047896 */ /* 0x000fe20008000015 */
[----:B------:R-:W-:Y:S01]  /*2440*/  UMOV UR32, 0x0 ;  /* 0x0000000000207882 */ /* 0x000fe20000000000 */
[----:B------:R-:W-:Y:S01]  /*2450*/  UMOV UR33, 0x10000000 ;  /* 0x1000000000217882 */ /* 0x000fe20000000000 */
[----:B------:R-:W-:Y:S01]  /*2460*/  UMOV UR18, UR34 ;  /* 0x0000002200127c82 */ /* 0x000fe20008000000 */
[----:B------:R-:W-:Y:S01]  /*2470*/  UMOV UR20, UR36 ;  /* 0x0000002400147c82 */ /* 0x000fe20008000000 */
[----:B------:R-:W-:Y:S01]  /*2480*/  UMOV UR12, UR36 ;  /* 0x00000024000c7c82 */ /* 0x000fe20008000000 */
[----:B------:R-:W-:Y:S01]  /*2490*/  UMOV UR9, UR17 ;  /* 0x0000001100097c82 */ /* 0x000fe20008000000 */
[----:B------:R-:W-:Y:S02]  /*24a0*/  UTMALDG.3D.MULTICAST.2CTA [UR16], [UR14], UR5, desc[UR32] ;  /* 0x000020100e0073b4 */ /* 0x000fe40008211805 */
[----:B------:R1:W-:Y:S02]  /*24b0*/  UTMALDG.3D.MULTICAST.2CTA [UR8], [UR22], UR4, desc[UR32] ;  /* 0x00002008160073b4 */ /* 0x0003e40008211804 */
[----:B-1----:R-:W-:Y:S01]  /*24c0*/  UMOV UR4, UR7 ;  /* 0x0000000700047c82 */ /* 0x002fe20008000000 */
[----:B---3--:R-:W-:Y:S05]  /*24d0*/  BRA.U UP0, `(.L_x_38) ;  /* 0xfffffffd00347547 */ /* 0x008fea000b83ffff */
.L_x_32:
[C---:B------:R-:W-:Y:S01]  /*24e0*/  LEA R3, R11.reuse, UR6, 0x3 ;  /* 0x000000060b037c11 */ /* 0x040fe2000f8e18ff */
[----:B------:R-:W-:Y:S01]  /*24f0*/  NOP ;  /* 0x0000000000007918 */ /* 0x000fe20000000000 */
[----:B-1----:R-:W-:Y:S02]  /*2500*/  SHF.L.U32 R0, R10, 0x1f, RZ ;  /* 0x0000001f0a007819 */ /* 0x002fe400000006ff */
[----:B------:R-:W-:Y:S02]  /*2510*/  LEA R4, R11, UR6, 0x4 ;  /* 0x000000060b047c11 */ /* 0x000fe4000f8e20ff */
[----:B--2-4-:R-:W1:Y:S02]  /*2520*/  SYNCS.PHASECHK.TRANS64.TRYWAIT P0, [R3+URZ+0x90], R0 ;  /* 0x00009000030075a7 */ /* 0x014e6400080011ff */
[----:B-1----:R-:W-:Y:S05]  /*2530*/  @!P0 BRA `(.L_x_39) ;  /* 0x0000006c000c8947 */ /* 0x002fea0003800000 */
.L_x_152:
[----:B------:R-:W2:Y:S01]  /*2540*/  LDS.128 R4, [R4+0x120] ;  /* 0x0001200004047984 */ /* 0x000ea20000000c00 */
[----:B------:R-:W-:Y:S01]  /*2550*/  UISETP.GE.AND UP0, UPT, UR45, 0x1, UPT ;  /* 0x000000012d00788c */ /* 0x000fe2000bf06270 */
[----:B------:R-:W-:Y:S01]  /*2560*/  @!PT LDS RZ, [RZ] ;  /* 0x00000000fffff984 */ /* 0x000fe20000000800 */
[----:B------:R-:W-:Y:S01]  /*2570*/  @!PT LDS RZ, [RZ] ;  /* 0x00000000fffff984 */ /* 0x000fe20000000800 */
[----:B------:R-:W-:Y:S01]  /*2580*/  @!PT LDS RZ, [RZ] ;  /* 0x00000000fffff984 */ /* 0x000fe20000000800 */
[----:B------:R-:W-:Y:S01]  /*2590*/  @!PT LDS RZ, [RZ] ;  /* 0x00000000fffff984 */ /* 0x000fe20000000800 */
[----:B------:R3:W-:Y:S06]  /*25a0*/  MEMBAR.ALL.CTA ;  /* 0x0000000000007992 */ /* 0x0007ec0000008000 */
[----:B---3--:R-:W3:Y:S01]  /*25b0*/  FENCE.VIEW.ASYNC.S ;  /* 0x00000000000073c6 */ /* 0x008ee20000000000 */
[----:B--2---:R-:W-:-:S13]  /*25c0*/  LOP3.LUT P0, RZ, R6, 0x1, RZ, 0xc0, !PT ;  /* 0x0000000106ff7812 */ /* 0x004fda000780c0ff */
[----:B---3--:R-:W-:Y:S01]  /*25d0*/  VOTEU.ANY UP1, P0 ;  /* 0x0000000000ff7886 */ /* 0x008fe20000020100 */
[----:B------:R-:W-:-:S13]  /*25e0*/  PLOP3.LUT P0, PT, PT, PT, UP1, 0x80, 0x8 ;  /* 0x000000000008781c */ /* 0x000fda0003f0f018 */
[----:B-1----:R-:W-:Y:S02]  /*25f0*/  @P0 LOP3.LUT R0, R5, 0xffff, RZ, 0xc0, !PT ;  /* 0x0000ffff05000812 */ /* 0x002fe400078ec0ff */
[----:B------:R-:W-:Y:S02]  /*2600*/  @P0 MOV R2, R4 ;  /* 0x0000000400020202 */ /* 0x000fe40000000f00 */
[----:B------:R-:W-:Y:S01]  /*2610*/  @P0 R2UR UR5, R0 ;  /* 0x00000000000502ca */ /* 0x000fe200000e0000 */
[----:B------:R-:W-:Y:S01]  /*2620*/  VIADD R0, R3, 0xa0 ;  /* 0x000000a003007836 */ /* 0x000fe20000000000 */
[----:B------:R-:W-:Y:S02]  /*2630*/  @P0 SHF.R.U32.HI R4, RZ, 0x10, R5 ;  /* 0x00000010ff040819 */ /* 0x000fe40000011605 */
[----:B------:R-:W-:Y:S02]  /*2640*/  @P0 R2UR UR8, R2 ;  /* 0x00000000020802ca */ /* 0x000fe400000e0000 */
[----:B------:R-:W-:-:S02]  /*2650*/  PRMT R0, RZ, 0x654, R0 ;  /* 0x00000654ff007816 */ /* 0x000fc40000000000 */
[----:B------:R-:W-:Y:S02]  /*2660*/  @P0 R2UR UR4, R4 ;  /* 0x00000000040402ca */ /* 0x000fe400000e0000 */
[----:B------:R1:W-:Y:S03]  /*2670*/  SYNCS.ARRIVE.TRANS64.RED.A1T0 RZ, [R0+URZ], RZ ;  /* 0x000000ff00ff79a7 */ /* 0x0003e600081004ff */
[----:B------:R-:W-:-:S04]  /*2680*/  @UP1 UMOV UR38, UR5 ;  /* 0x0000000500261c82 */ /* 0x000fc80008000000 */
[----:B------:R-:W-:-:S04]  /*2690*/  @UP1 UMOV UR39, UR8 ;  /* 0x0000000800271c82 */ /* 0x000fc80008000000 */
[----:B------:R-:W-:Y:S01]  /*26a0*/  @UP1 UMOV UR36, UR4 ;  /* 0x0000000400241c82 */ /* 0x000fe20008000000 */
[----:B------:R-:W-:Y:S05]  /*26b0*/  BRA.U !UP0, `(.L_x_40) ;  /* 0x0000000108d47547 */ /* 0x000fea000b800000 */
[----:B------:R-:W2:Y:S01]  /*26c0*/  LDCU.128 UR12, c[0x0][0xb10] ;  /* 0x00016200ff0c77ac */ /* 0x000ea20008000c00 */
[----:B------:R-:W3:Y:S01]  /*26d0*/  LDCU UR28, c[0x0][0xb20] ;  /* 0x00016400ff1c77ac */ /* 0x000ee20008000800 */
[----:B------:R-:W4:Y:S01]  /*26e0*/  LDCU UR20, c[0x0][0xb0c] ;  /* 0x00016180ff1477ac */ /* 0x000f220008000800 */
[----:B------:R-:W1:Y:S01]  /*26f0*/  LDCU.64 UR10, c[0x0][0xb28] ;  /* 0x00016500ff0a77ac */ /* 0x000e620008000a00 */
[----:B------:R-:W-:Y:S02]  /*2700*/  UISETP.NE.AND UP3, UPT, UR45, 0x1, UPT ;  /* 0x000000012d00788c */ /* 0x000fe4000bf65270 */
[----:B--2---:R-:W-:Y:S02]  /*2710*/  UIMAD.WIDE.U32 UR8, UR40, UR15, URZ ;  /* 0x0000000f280872a5 */ /* 0x004fe4000f8e00ff */
[----:B------:R-:W-:Y:S02]  /*2720*/  UIMAD.WIDE.U32 UR4, UR41, UR12, URZ ;  /* 0x0000000c290472a5 */ /* 0x000fe4000f8e00ff */
[----:B------:R-:W-:-:S02]  /*2730*/  UISETP.NE.AND UP0, UPT, UR14, 0x1, UPT ;  /* 0x000000010e00788c */ /* 0x000fc4000bf05270 */
[----:B------:R-:W-:Y:S01]  /*2740*/  UIMAD.WIDE.U32 UR22, UR38, UR15, URZ ;  /* 0x0000000f261672a5 */ /* 0x000fe2000f8e00ff */
[----:B------:R-:W-:Y:S02]  /*2750*/  UMOV UR8, UR9 ;  /* 0x0000000900087c82 */ /* 0x000fe40008000000 */
[----:B------:R-:W-:Y:S01]  /*2760*/  UMOV UR4, UR5 ;  /* 0x0000000500047c82 */ /* 0x000fe20008000000 */
[----:B---3--:R-:W-:Y:S02]  /*2770*/  USHF.R.U32.HI UR8, URZ, UR28, UR8 ;  /* 0x0000001cff087299 */ /* 0x008fe40008011608 */
[----:B----4-:R-:W-:Y:S02]  /*2780*/  UISETP.NE.AND UP2, UPT, UR20, 0x1, UPT ;  /* 0x000000011400788c */ /* 0x010fe4000bf45270 */
[----:B------:R-:W-:Y:S02]  /*2790*/  USHF.R.U32.HI UR4, URZ, UR13, UR4 ;  /* 0x0000000dff047299 */ /* 0x000fe40008011604 */
[----:B------:R-:W-:-:S02]  /*27a0*/  USEL UR5, UR40, UR8, !UP0 ;  /* 0x0000000828057287 */ /* 0x000fc4000c000000 */
[----:B------:R-:W-:Y:S02]  /*27b0*/  USEL UR8, UR41, UR4, !UP2 ;  /* 0x0000000429087287 */ /* 0x000fe4000d000000 */
[----:B-1----:R-:W-:Y:S01]  /*27c0*/  UIMAD.WIDE.U32 UR16, UR5, UR10, URZ ;  /* 0x0000000a051072a5 */ /* 0x002fe2000f8e00ff */
[----:B------:R-:W-:Y:S01]  /*27d0*/  UMOV UR4, UR23 ;  /* 0x0000001700047c82 */ /* 0x000fe20008000000 */
[----:B------:R-:W-:Y:S02]  /*27e0*/  UIMAD.WIDE.U32 UR18, UR39, UR12, URZ ;  /* 0x0000000c271272a5 */ /* 0x000fe4000f8e00ff */
[----:B------:R-:W-:-:S03]  /*27f0*/  UIMAD.WIDE.U32 UR22, UR8, UR10, URZ ;  /* 0x0000000a081672a5 */ /* 0x000fc6000f8e00ff */
[----:B------:R-:W-:Y:S01]  /*2800*/  UMOV UR16, UR17 ;  /* 0x0000001100107c82 */ /* 0x000fe20008000000 */
[----:B------:R-:W-:Y:S02]  /*2810*/  USHF.R.U32.HI UR4, URZ, UR28, UR4 ;  /* 0x0000001cff047299 */ /* 0x000fe40008011604 */
[----:B------:R-:W-:Y:S01]  /*2820*/  @UP3 USHF.R.U32.HI UR5, URZ, UR11, UR16 ;  /* 0x0000000bff053299 */ /* 0x000fe20008011610 */
[----:B------:R-:W-:Y:S01]  /*2830*/  UMOV UR18, UR19 ;  /* 0x0000001300127c82 */ /* 0x000fe20008000000 */
[----:B------:R-:W-:Y:S01]  /*2840*/  UMOV UR22, UR23 ;  /* 0x0000001700167c82 */ /* 0x000fe20008000000 */
[----:B------:R-:W-:Y:S02]  /*2850*/  USHF.R.U32.HI UR13, URZ, UR13, UR18 ;  /* 0x0000000dff0d7299 */ /* 0x000fe40008011612 */
[----:B------:R-:W-:Y:S02]  /*2860*/  USEL UR4, UR38, UR4, !UP0 ;  /* 0x0000000426047287 */ /* 0x000fe4000c000000 */
[----:B------:R-:W-:-:S02]  /*2870*/  @UP3 USHF.R.U32.HI UR8, URZ, UR11, UR22 ;  /* 0x0000000bff083299 */ /* 0x000fc40008011616 */
[----:B------:R-:W-:Y:S02]  /*2880*/  UIMAD UR9, UR45, UR5, URZ ;  /* 0x000000052d0972a4 */ /* 0x000fe4000f8e02ff */
[----:B------:R-:W-:Y:S02]  /*2890*/  USEL UR5, UR39, UR13, !UP2 ;  /* 0x0000000d27057287 */ /* 0x000fe4000d000000 */
[----:B------:R-:W-:Y:S02]  /*28a0*/  UIMAD UR12, UR45, UR8, URZ ;  /* 0x000000082d0c72a4 */ /* 0x000fe4000f8e02ff */
[----:B------:R-:W-:Y:S02]  /*28b0*/  UISETP.GE.AND UP0, UPT, UR4, UR9, UPT ;  /* 0x000000090400728c */ /* 0x000fe4000bf06270 */
[----:B------:R-:W-:Y:S02]  /*28c0*/  UIMAD.WIDE.U32 UR16, UR4, UR10, URZ ;  /* 0x0000000a041072a5 */ /* 0x000fe4000f8e00ff */
[----:B------:R-:W-:-:S02]  /*28d0*/  UISETP.GE.OR UP0, UPT, UR5, UR12, UP0 ;  /* 0x0000000c0500728c */ /* 0x000fc40008706670 */
        /* <DEDUP_REMOVED lines=19> */
.L_x_40:
[----:B------:R-:W2:Y:S02]  /*2a10*/  LDCU UR4, c[0x0][0xb30] ;  /* 0x00016600ff0477ac */ /* 0x000ea40008000800 */
[----:B--2---:R-:W-:-:S09]  /*2a20*/  UISETP.NE.AND UP0, UPT, UR4, 0x1, UPT ;  /* 0x000000010400788c */ /* 0x004fd2000bf05270 */
[----:B------:R-:W-:Y:S05]  /*2a30*/  BRA.U UP0, `(.L_x_41) ;  /* 0x0000000100447547 */ /* 0x000fea000b800000 */
[----:B------:R-:W2:Y:S01]  /*2a40*/  LDCU.128 UR12, c[0x0][0xb10] ;  /* 0x00016200ff0c77ac */ /* 0x000ea20008000c00 */
[----:B------:R-:W3:Y:S01]  /*2a50*/  LDCU UR10, c[0x0][0xb0c] ;  /* 0x00016180ff0a77ac */ /* 0x000ee20008000800 */
[----:B------:R-:W4:Y:S01]  /*2a60*/  LDCU UR11, c[0x0][0xb20] ;  /* 0x00016400ff0b77ac */ /* 0x000f220008000800 */
[----:B--2---:R-:W-:Y:S02]  /*2a70*/  UIMAD.WIDE.U32 UR8, UR39, UR12, URZ ;  /* 0x0000000c270872a5 */ /* 0x004fe4000f8e00ff */
[----:B------:R-:W-:Y:S02]  /*2a80*/  UIMAD.WIDE.U32 UR4, UR38, UR15, URZ ;  /* 0x0000000f260472a5 */ /* 0x000fe4000f8e00ff */
[----:B---3--:R-:W-:Y:S02]  /*2a90*/  UISETP.NE.AND UP2, UPT, UR10, 0x1, UPT ;  /* 0x000000010a00788c */ /* 0x008fe4000bf45270 */
[----:B------:R-:W-:Y:S01]  /*2aa0*/  UISETP.NE.AND UP0, UPT, UR14, 0x1, UPT ;  /* 0x000000010e00788c */ /* 0x000fe2000bf05270 */
[----:B------:R-:W-:-:S02]  /*2ab0*/  UMOV UR8, UR9 ;  /* 0x0000000900087c82 */ /* 0x000fc40008000000 */
[----:B------:R-:W-:Y:S01]  /*2ac0*/  UMOV UR4, UR5 ;  /* 0x0000000500047c82 */ /* 0x000fe20008000000 */
[----:B------:R-:W-:Y:S02]  /*2ad0*/  USHF.R.U32.HI UR13, URZ, UR13, UR8 ;  /* 0x0000000dff0d7299 */ /* 0x000fe40008011608 */
[----:B----4-:R-:W-:Y:S02]  /*2ae0*/  USHF.R.U32.HI UR4, URZ, UR11, UR4 ;  /* 0x0000000bff047299 */ /* 0x010fe40008011604 */
[----:B------:R-:W-:Y:S02]  /*2af0*/  USEL UR5, UR39, UR13, !UP2 ;  /* 0x0000000d27057287 */ /* 0x000fe4000d000000 */
[----:B------:R-:W-:-:S04]  /*2b00*/  USEL UR4, UR38, UR4, !UP0 ;  /* 0x0000000426047287 */ /* 0x000fc8000c000000 */
[----:B------:R-:W-:Y:S02]  /*2b10*/  UIADD3 UR8, UPT, UPT, UR5, -UR4, URZ ;  /* 0x8000000405087290 */ /* 0x000fe4000fffe0ff */
[----:B------:R-:W-:Y:S02]  /*2b20*/  UIADD3 UR4, UPT, UPT, -UR5, UR4, URZ ;  /* 0x0000000405047290 */ /* 0x000fe4000fffe1ff */
[----:B------:R-:W-:Y:S02]  /*2b30*/  UIMAD UR38, UR8, UR14, UR38 ;  /* 0x0000000e082672a4 */ /* 0x000fe4000f8e0226 */
[----:B------:R-:W-:-:S12]  /*2b40*/  UIMAD UR39, UR4, UR10, UR39 ;  /* 0x0000000a042772a4 */ /* 0x000fd8000f8e0227 */
.L_x_41:
[----:B------:R-:W-:Y:S01]  /*2b50*/  VIADD R11, R11, 0x1 ;  /* 0x000000010b0b7836 */ /* 0x000fe20000000000 */
[----:B------:R-:W-:Y:S01]  /*2b60*/  R2UR UR4, R52 ;  /* 0x00000000340472ca */ /* 0x000fe200000e0000 */
[----:B------:R-:W-:Y:S01]  /*2b70*/  UIADD3 UR20, UPT, UPT, UR39, UR63, URZ ;  /* 0x0000003f27147290 */ /* 0x000fe2000fffe0ff */
[----:B------:R-:W-:Y:S02]  /*2b80*/  PLOP3.LUT P1, PT, PT, PT, PT, 0x80, 0x8 ;  /* 0x000000000008781c */ /* 0x000fe40003f2f070 */
[----:B------:R-:W-:-:S04]  /*2b90*/  ISETP.NE.AND P0, PT, R11, 0x2, PT ;  /* 0x000000020b00780c */ /* 0x000fc80003f05270 */
[----:B-1----:R-:W-:Y:S02]  /*2ba0*/  SEL R0, RZ, 0x1, P0 ;  /* 0x00000001ff007807 */ /* 0x002fe40000000000 */
[----:B------:R-:W-:Y:S02]  /*2bb0*/  SEL R11, R11, RZ, P0 ;  /* 0x000000ff0b0b7207 */ /* 0x000fe40000000000 */
[----:B------:R-:W-:Y:S01]  /*2bc0*/  LOP3.LUT R10, R10, R0, RZ, 0x3c, !PT ;  /* 0x000000000a0a7212 */ /* 0x000fe200078e3cff */
[----:B------:R-:W-:Y:S01]  /*2bd0*/  UIADD3 UR28, UPT, UPT, UR38, UR4, URZ ;  /* 0x00000004261c7290 */ /* 0x000fe2000fffe0ff */
[----:B------:R-:W-:Y:S11]  /*2be0*/  BRA.U UP1, `(.L_x_42) ;  /* 0xfffffff101087547 */ /* 0x000ff6000b83ffff */
[----:B------:R-:W-:Y:S01]  /*2bf0*/  UIADD3 UR8, UPT, UPT, UR6, 0x20, URZ ;  /* 0x0000002006087890 */ /* 0x000fe2000fffe0ff */
[----:B------:R-:W-:-:S03]  /*2c00*/  SHF.L.U32 R2, R12, 0x1f, RZ ;  /* 0x0000001f0c027819 */ /* 0x000fc600000006ff */
[----:B------:R-:W-:-:S09]  /*2c10*/  ULEA UR4, UR7, UR8, 0x3 ;  /* 0x0000000807047291 */ /* 0x000fd2000f8e18ff */
[----:B------:R-:W1:Y:S02]  /*2c20*/  SYNCS.PHASECHK.TRANS64.TRYWAIT P0, [UR4], R2 ;  /* 0x00000002ff0075a7 */ /* 0x000e640008001104 */
[----:B-1----:R-:W-:Y:S05]  /*2c30*/  @!P0 BRA `(.L_x_43) ;  /* 0x0000006400608947 */ /* 0x002fea0003800000 */
.L_x_154:
[----:B------:R-:W-:-:S04]  /*2c40*/  UIADD3 UR4, UPT, UPT, UR7, 0x1, URZ ;  /* 0x0000000107047890 */ /* 0x000fc8000fffe0ff */
[----:B------:R-:W-:-:S04]  /*2c50*/  UISETP.NE.AND UP0, UPT, UR4, 0x4, UPT ;  /* 0x000000040400788c */ /* 0x000fc8000bf05270 */
[----:B------:R-:W-:Y:S02]  /*2c60*/  USEL UR6, URZ, 0x1, UP0 ;  /* 0x00000001ff067887 */ /* 0x000fe40008000000 */
[----:B------:R-:W-:-:S04]  /*2c70*/  USEL UR4, UR4, URZ, UP0 ;  /* 0x000000ff04047287 */ /* 0x000fc80008000000 */
[----:B------:R-:W-:Y:S01]  /*2c80*/  ULEA UR5, UR4, UR8, 0x3 ;  /* 0x0000000804057291 */ /* 0x000fe2000f8e18ff */
[----:B-1----:R-:W-:-:S04]  /*2c90*/  LOP3.LUT R2, R12, UR6, RZ, 0x3c, !PT ;  /* 0x000000060c027c12 */ /* 0x002fc8000f8e3cff */
[----:B------:R-:W-:-:S04]  /*2ca0*/  SHF.L.U32 R3, R2, 0x1f, RZ ;  /* 0x0000001f02037819 */ /* 0x000fc800000006ff */
[----:B------:R-:W1:Y:S02]  /*2cb0*/  SYNCS.PHASECHK.TRANS64.TRYWAIT P0, [UR5], R3 ;  /* 0x00000003ff0075a7 */ /* 0x000e640008001105 */
[----:B-1----:R-:W-:Y:S05]  /*2cc0*/  @!P0 BRA `(.L_x_44) ;  /* 0x0000006400548947 */ /* 0x002fea0003800000 */
.L_x_156:
[----:B------:R-:W-:-:S04]  /*2cd0*/  UIADD3 UR4, UPT, UPT, UR4, 0x1, URZ ;  /* 0x0000000104047890 */ /* 0x000fc8000fffe0ff */
[----:B------:R-:W-:-:S04]  /*2ce0*/  UISETP.NE.AND UP0, UPT, UR4, 0x4, UPT ;  /* 0x000000040400788c */ /* 0x000fc8000bf05270 */
[----:B------:R-:W-:Y:S02]  /*2cf0*/  USEL UR6, URZ, 0x1, UP0 ;  /* 0x00000001ff067887 */ /* 0x000fe40008000000 */
[----:B------:R-:W-:-:S04]  /*2d00*/  USEL UR4, UR4, URZ, UP0 ;  /* 0x000000ff04047287 */ /* 0x000fc80008000000 */
[----:B------:R-:W-:Y:S01]  /*2d10*/  ULEA UR5, UR4, UR8, 0x3 ;  /* 0x0000000804057291 */ /* 0x000fe2000f8e18ff */
[----:B------:R-:W-:-:S04]  /*2d20*/  LOP3.LUT R2, R2, UR6, RZ, 0x3c, !PT ;  /* 0x0000000602027c12 */ /* 0x000fc8000f8e3cff */
[----:B-1----:R-:W-:-:S04]  /*2d30*/  SHF.L.U32 R3, R2, 0x1f, RZ ;  /* 0x0000001f02037819 */ /* 0x002fc800000006ff */
[----:B------:R-:W1:Y:S02]  /*2d40*/  SYNCS.PHASECHK.TRANS64.TRYWAIT P0, [UR5], R3 ;  /* 0x00000003ff0075a7 */ /* 0x000e640008001105 */
[----:B-1----:R-:W-:Y:S05]  /*2d50*/  @!P0 BRA `(.L_x_45) ;  /* 0x0000006400488947 */ /* 0x002fea0003800000 */
.L_x_158:
[----:B------:R-:W-:-:S04]  /*2d60*/  UIADD3 UR4, UPT, UPT, UR4, 0x1, URZ ;  /* 0x0000000104047890 */ /* 0x000fc8000fffe0ff */
[----:B------:R-:W-:-:S04]  /*2d70*/  UISETP.NE.AND UP0, UPT, UR4, 0x4, UPT ;  /* 0x000000040400788c */ /* 0x000fc8000bf05270 */
[----:B------:R-:W-:Y:S02]  /*2d80*/  USEL UR5, URZ, 0x1, UP0 ;  /* 0x00000001ff057887 */ /* 0x000fe40008000000 */
[----:B------:R-:W-:-:S04]  /*2d90*/  USEL UR4, UR4, URZ, UP0 ;  /* 0x000000ff04047287 */ /* 0x000fc80008000000 */
[----:B------:R-:W-:Y:S01]  /*2da0*/  ULEA UR4, UR4, UR8, 0x3 ;  /* 0x0000000804047291 */ /* 0x000fe2000f8e18ff */
[----:B------:R-:W-:-:S04]  /*2db0*/  LOP3.LUT R2, R2, UR5, RZ, 0x3c, !PT ;  /* 0x0000000502027c12 */ /* 0x000fc8000f8e3cff */
[----:B------:R-:W-:Y:S01]  /*2dc0*/  SHF.L.U32 R2, R2, 0x1f, RZ ;  /* 0x0000001f02027819 */ /* 0x000fe200000006ff */
[----:B-1----:R-:W-:-:S07]  /*2dd0*/  IMAD.U32 R0, RZ, RZ, UR4 ;  /* 0x00000004ff007e24 */ /* 0x002fce000f8e00ff */
.L_x_46:
[----:B-1----:R1:W2:Y:S02]  /*2de0*/  SYNCS.PHASECHK.TRANS64.TRYWAIT P0, [R0+URZ], R2 ;  /* 0x00000002000075a7 */ /* 0x0022a400080011ff */
[----:B--2---:R-:W-:Y:S05]  /*2df0*/  @!P0 NANOSLEEP.SYNCS 0x989680 ;  /* 0x009896800000895d */ /* 0x004fea0003900000 */
[----:B------:R-:W2:Y:S02]  /*2e00*/  @!P0 SYNCS.PHASECHK.TRANS64 P0, [R0+URZ], R2 ;  /* 0x00000002000085a7 */ /* 0x000ea400080010ff */
[----:B--2---:R-:W-:Y:S05]  /*2e10*/  @P0 EXIT ;  /* 0x000000000000094d */ /* 0x004fea0003800000 */
[----:B------:R-:W-:Y:S05]  /*2e20*/  BRA `(.L_x_46) ;  /* 0xfffffffc00ec7947 */ /* 0x000fea000383ffff */
.L_x_22:
[----:B------:R-:W-:-:S04]  /*2e30*/  UISETP.NE.AND UP0, UPT, UR47, URZ, UPT ;  /* 0x000000ff2f00728c */ /* 0x000fc8000bf05270 */
[----:B------:R-:W-:-:S09]  /*2e40*/  UISETP.NE.OR UP0, UPT, UR25, 0x1, UP0 ;  /* 0x000000011900788c */ /* 0x000fd20008705670 */
[----:B------:R-:W-:Y:S05]  /*2e50*/  BRA.U UP0, `(.L_x_47) ;  /* 0x0000000500487547 */ /* 0x000fea000b800000 */
[----:B------:R-:W-:Y:S01]  /*2e60*/  ISETP.GE.U32.AND P2, PT, R0, 0x10, PT ;  /* 0x000000100000780c */ /* 0x000fe20003f46070 */
[----:B------:R-:W-:Y:S01]  /*2e70*/  IMAD.MOV.U32 R12, RZ, RZ, 0x1 ;  /* 0x00000001ff0c7424 */ /* 0x000fe200078e00ff */
[----:B------:R-:W-:Y:S02]  /*2e80*/  CS2R R10, SRZ ;  /* 0x00000000000a7805 */ /* 0x000fe4000001ff00 */
[----:B------:R-:W-:Y:S01]  /*2e90*/  CS2R R8, SRZ ;  /* 0x0000000000087805 */ /* 0x000fe2000001ff00 */
[----:B------:R-:W-:Y:S01]  /*2ea0*/  UMOV UR6, 0x400 ;  /* 0x0000040000067882 */ /* 0x000fe20000000000 */
[----:B------:R-:W-:Y:S01]  /*2eb0*/  UMOV UR5, URZ ;  /* 0x000000ff00057c82 */ /* 0x000fe20008000000 */
[----:B------:R-:W-:-:S12]  /*2ec0*/  ULEA UR6, UR47, UR6, 0x18 ;  /* 0x000000062f067291 */ /* 0x000fd8000f8ec0ff */
.L_x_51:
[----:B------:R-:W-:Y:S02]  /*2ed0*/  LEA R2, R8, UR6, 0x3 ;  /* 0x0000000608027c11 */ /* 0x000fe4000f8e18ff */
[----:B------:R-:W-:-:S03]  /*2ee0*/  SHF.L.U32 R4, R9, 0x1f, RZ ;  /* 0x0000001f09047819 */ /* 0x000fc600000006ff */
[----:B------:R-:W-:Y:S01]  /*2ef0*/  VIADD R5, R2, 0x100 ;  /* 0x0000010002057836 */ /* 0x000fe20000000000 */
[----:B------:R-:W1:Y:S02]  /*2f00*/  SYNCS.PHASECHK.TRANS64.TRYWAIT P0, [R2+URZ+0xf0], R4 ;  /* 0x0000f004020075a7 */ /* 0x000e6400080011ff */
[----:B-1----:R-:W-:Y:S05]  /*2f10*/  @!P0 BRA `(.L_x_48) ;  /* 0x0000006000f08947 */ /* 0x002fea0003800000 */
.L_x_159:
[----:B------:R-:W-:Y:S01]  /*2f20*/  ULEA UR4, UR5, UR6, 0x3 ;  /* 0x0000000605047291 */ /* 0x000fe2000f8e18ff */
[----:B-1----:R-:W-:Y:S01]  /*2f30*/  PRMT R2, RZ, 0x654, R5 ;  /* 0x00000654ff027816 */ /* 0x002fe20000000005 */
[----:B------:R-:W-:Y:S01]  /*2f40*/  @!P2 IMAD.MOV.U32 R4, RZ, RZ, 0x10 ;  /* 0x00000010ff04a424 */ /* 0x000fe200078e00ff */
[----:B------:R-:W-:Y:S01]  /*2f50*/  SHF.L.U32 R5, R12, 0x1f, RZ ;  /* 0x0000001f0c057819 */ /* 0x000fe200000006ff */
[----:B------:R-:W-:Y:S01]  /*2f60*/  UIADD3 UR7, UPT, UPT, UR4, 0x90, URZ ;  /* 0x0000009004077890 */ /* 0x000fe2000fffe0ff */
[----:B------:R1:W-:Y:S05]  /*2f70*/  SYNCS.ARRIVE.TRANS64.RED.A1T0 RZ, [R2+URZ], RZ ;  /* 0x000000ff02ff79a7 */ /* 0x0003ea00081004ff */
[----:B------:R-:W-:Y:S01]  /*2f80*/  IMAD.U32 R6, RZ, RZ, UR7 ;  /* 0x00000007ff067e24 */ /* 0x000fe2000f8e00ff */
[----:B------:R-:W2:Y:S04]  /*2f90*/  SYNCS.PHASECHK.TRANS64.TRYWAIT P0, [UR4+0xa0], R5 ;  /* 0x0000a005ff0075a7 */ /* 0x000ea80008001104 */
[----:B------:R-:W-:Y:S01]  /*2fa0*/  PRMT R6, R0, 0x654, R6 ;  /* 0x0000065400067816 */ /* 0x000fe20000000006 */
[----:B-12---:R-:W-:Y:S06]  /*2fb0*/  @!P0 BRA `(.L_x_49) ;  /* 0x0000006000dc8947 */ /* 0x006fec0003800000 */
.L_x_161:
[----:B------:R-:W-:Y:S01]  /*2fc0*/  ULEA UR8, UR5, UR6, 0x4 ;  /* 0x0000000605087291 */ /* 0x000fe2000f8e20ff */
[----:B------:R-:W-:Y:S01]  /*2fd0*/  SEL R3, R6, R3, !P2 ;  /* 0x0000000306037207 */ /* 0x000fe20005000000 */
[----:B------:R-:W-:Y:S01]  /*2fe0*/  UIADD3 UR9, UPT, UPT, UR4, 0x90, URZ ;  /* 0x0000009004097890 */ /* 0x000fe2000fffe0ff */
[----:B-1----:R-:W-:Y:S01]  /*2ff0*/  LEA R2, R11, UR6, 0x3 ;  /* 0x000000060b027c11 */ /* 0x002fe2000f8e18ff */
[----:B------:R-:W-:Y:S01]  /*3000*/  UIADD3 UR8, UPT, UPT, UR8, 0x120, URZ ;  /* 0x0000012008087890 */ /* 0x000fe2000fffe0ff */
[----:B------:R1:W-:Y:S01]  /*3010*/  @!P2 SYNCS.ARRIVE.TRANS64.RED RZ, [R3+URZ], R4 ;  /* 0x0000000403ffa9a7 */ /* 0x0003e200080004ff */
[----:B------:R-:W-:Y:S01]  /*3020*/  UIADD3 UR4, UPT, UPT, UR5, 0x1, URZ ;  /* 0x0000000105047890 */ /* 0x000fe2000fffe0ff */
[----:B------:R-:W-:-:S03]  /*3030*/  VIADD R8, R8, 0x1 ;  /* 0x0000000108087836 */ /* 0x000fc60000000000 */
[----:B------:R-:W-:Y:S02]  /*3040*/  UISETP.NE.AND UP0, UPT, UR4, 0x2, UPT ;  /* 0x000000020400788c */ /* 0x000fe4000bf05270 */
[----:B------:R-:W-:Y:S01]  /*3050*/  ISETP.NE.AND P0, PT, R8, 0x2, PT ;  /* 0x000000020800780c */ /* 0x000fe20003f05270 */
[----:B------:R-:W-:Y:S06]  /*3060*/  UGETNEXTWORKID.BROADCAST [UR8], [UR9] ;  /* 0x00000000080073ca */ /* 0x000fec0008000100 */
[----:B------:R-:W-:Y:S02]  /*3070*/  USEL UR7, URZ, 0x1, UP0 ;  /* 0x00000001ff077887 */ /* 0x000fe40008000000 */
[----:B------:R-:W-:-:S04]  /*3080*/  USEL UR5, UR4, URZ, UP0 ;  /* 0x000000ff04057287 */ /* 0x000fc80008000000 */
[----:B------:R-:W-:Y:S02]  /*3090*/  LOP3.LUT R12, R12, UR7, RZ, 0x3c, !PT ;  /* 0x000000070c0c7c12 */ /* 0x000fe4000f8e3cff */
[----:B-1----:R-:W-:-:S04]  /*30a0*/  SHF.L.U32 R4, R10, 0x1f, RZ ;  /* 0x0000001f0a047819 */ /* 0x002fc800000006ff */
[----:B------:R-:W1:Y:S02]  /*30b0*/  SYNCS.PHASECHK.TRANS64.TRYWAIT P1, [R2+URZ+0x90], R4 ;  /* 0x00009004020075a7 */ /* 0x000e6400080211ff */
[----:B-1----:R-:W-:Y:S05]  /*30c0*/  @!P1 BRA `(.L_x_50) ;  /* 0x0000006000b09947 */ /* 0x002fea0003800000 */
.L_x_162:
[C---:B-1----:R-:W-:Y:S01]  /*30d0*/  LEA R4, R11.reuse, UR6, 0x4 ;  /* 0x000000060b047c11 */ /* 0x042fe2000f8e20ff */
[----:B------:R-:W-:Y:S01]  /*30e0*/  VIADD R2, R2, 0xa0 ;  /* 0x000000a002027836 */ /* 0x000fe20000000000 */
[----:B------:R-:W-:Y:S01]  /*30f0*/  SEL R8, R8, RZ, P0 ;  /* 0x000000ff08087207 */ /* 0x000fe20000000000 */
[----:B------:R-:W-:-:S03]  /*3100*/  VIADD R11, R11, 0x1 ;  /* 0x000000010b0b7836 */ /* 0x000fc60000000000 */
[----:B------:R-:W1:Y:S01]  /*3110*/  LDS.128 R4, [R4+0x120] ;  /* 0x0001200004047984 */ /* 0x000e620000000c00 */
[----:B------:R-:W-:Y:S02]  /*3120*/  PRMT R2, RZ, 0x654, R2 ;  /* 0x00000654ff027816 */ /* 0x000fe40000000002 */
[C---:B------:R-:W-:Y:S01]  /*3130*/  ISETP.NE.AND P1, PT, R11.reuse, 0x2, PT ;  /* 0x000000020b00780c */ /* 0x040fe20003f25270 */
[----:B------:R-:W-:Y:S01]  /*3140*/  @!PT LDS RZ, [RZ] ;  /* 0x00000000fffff984 */ /* 0x000fe20000000800 */
[----:B------:R-:W-:Y:S01]  /*3150*/  @!PT LDS RZ, [RZ] ;  /* 0x00000000fffff984 */ /* 0x000fe20000000800 */
[----:B------:R-:W-:Y:S01]  /*3160*/  @!PT LDS RZ, [RZ] ;  /* 0x00000000fffff984 */ /* 0x000fe20000000800 */
[----:B------:R-:W-:Y:S01]  /*3170*/  @!PT LDS RZ, [RZ] ;  /* 0x00000000fffff984 */ /* 0x000fe20000000800 */
[----:B------:R2:W-:Y:S06]  /*3180*/  MEMBAR.ALL.CTA ;  /* 0x0000000000007992 */ /* 0x0005ec0000008000 */
[----:B--2---:R-:W2:Y:S01]  /*3190*/  FENCE.VIEW.ASYNC.S ;  /* 0x00000000000073c6 */ /* 0x004ea20000000000 */
[----:B------:R-:W-:Y:S01]  /*31a0*/  SEL R11, R11, RZ, P1 ;  /* 0x000000ff0b0b7207 */ /* 0x000fe20000800000 */
[----:B--2---:R2:W-:Y:S01]  /*31b0*/  SYNCS.ARRIVE.TRANS64.RED.A1T0 RZ, [R2+URZ], RZ ;  /* 0x000000ff02ff79a7 */ /* 0x0045e200081004ff */
[----:B-1----:R-:W-:-:S02]  /*31c0*/  LOP3.LUT P3, RZ, R6, 0x1, RZ, 0xc0, !PT ;  /* 0x0000000106ff7812 */ /* 0x002fc4000786c0ff */
[----:B------:R-:W-:-:S04]  /*31d0*/  SEL R4, RZ, 0x1, P1 ;  /* 0x00000001ff047807 */ /* 0x000fc80000800000 */
[----:B------:R-:W-:Y:S02]  /*31e0*/  LOP3.LUT R10, R10, R4, RZ, 0x3c, !PT ;  /* 0x000000040a0a7212 */ /* 0x000fe400078e3cff */
[----:B--2---:R-:W-:-:S04]  /*31f0*/  SEL R2, RZ, 0x1, P0 ;  /* 0x00000001ff027807 */ /* 0x004fc80000000000 */
[----:B------:R-:W-:Y:S01]  /*3200*/  LOP3.LUT R9, R9, R2, RZ, 0x3c, !PT ;  /* 0x0000000209097212 */ /* 0x000fe200078e3cff */
[----:B------:R-:W-:Y:S06]  /*3210*/  @P3 BRA `(.L_x_51) ;  /* 0xfffffffc002c3947 */ /* 0x000fec000383ffff */
[----:B------:R-:W-:Y:S01]  /*3220*/  ULEA UR4, UR5, UR6, 0x3 ;  /* 0x0000000605047291 */ /* 0x000fe2000f8e18ff */
[----:B------:R-:W-:-:S08]  /*3230*/  SHF.L.U32 R2, R12, 0x1f, RZ ;  /* 0x0000001f0c027819 */ /* 0x000fd000000006ff */
[----:B------:R-:W1:Y:S02]  /*3240*/  SYNCS.PHASECHK.TRANS64 P0, [UR4+0xa0], R2 ;  /* 0x0000a002ff0075a7 */ /* 0x000e640008001004 */
[----:B-1----:R-:W-:Y:S05]  /*3250*/  @P0 BRA `(.L_x_52) ;  /* 0x0000000000080947 */ /* 0x002fea0003800000 */
[----:B------:R-:W1:Y:S02]  /*3260*/  SYNCS.PHASECHK.TRANS64.TRYWAIT P0, [UR4+0xa0], R2 ;  /* 0x0000a002ff0075a7 */ /* 0x000e640008001104 */
[----:B-1----:R-:W-:Y:S05]  /*3270*/  @!P0 BRA `(.L_x_53) ;  /* 0x0000006000588947 */ /* 0x002fea0003800000 */
.L_x_52:
[----:B------:R-:W-:-:S04]  /*3280*/  UIADD3 UR7, UPT, UPT, UR5, 0x1, URZ ;  /* 0x0000000105077890 */ /* 0x000fc8000fffe0ff */
[----:B------:R-:W-:-:S04]  /*3290*/  UISETP.NE.AND UP0, UPT, UR7, 0x2, UPT ;  /* 0x000000020700788c */ /* 0x000fc8000bf05270 */
[----:B------:R-:W-:Y:S02]  /*32a0*/  USEL UR8, URZ, 0x1, UP0 ;  /* 0x00000001ff087887 */ /* 0x000fe40008000000 */
[----:B------:R-:W-:-:S04]  /*32b0*/  USEL UR7, UR7, URZ, UP0 ;  /* 0x000000ff07077287 */ /* 0x000fc80008000000 */
[----:B------:R-:W-:Y:S01]  /*32c0*/  ULEA UR7, UR7, UR6, 0x3 ;  /* 0x0000000607077291 */ /* 0x000fe2000f8e18ff */
[----:B-1----:R-:W-:-:S04]  /*32d0*/  LOP3.LUT R2, R12, UR8, RZ, 0x3c, !PT ;  /* 0x000000080c027c12 */ /* 0x002fc8000f8e3cff */
[----:B------:R-:W-:-:S04]  /*32e0*/  SHF.L.U32 R0, R2, 0x1f, RZ ;  /* 0x0000001f02007819 */ /* 0x000fc800000006ff */
[----:B------:R-:W1:Y:S02]  /*32f0*/  SYNCS.PHASECHK.TRANS64 P0, [UR7+0xa0], R0 ;  /* 0x0000a000ff0075a7 */ /* 0x000e640008001007 */
[----:B-1----:R-:W-:Y:S05]  /*3300*/  @P0 EXIT ;  /* 0x000000000000094d */ /* 0x002fea0003800000 */
[----:B------:R-:W-:Y:S02]  /*3310*/  SHF.L.U32 R2, R2, 0x1f, RZ ;  /* 0x0000001f02027819 */ /* 0x000fe400000006ff */
[----:B------:R-:W-:-:S07]  /*3320*/  MOV R0, UR7 ;  /* 0x0000000700007c02 */ /* 0x000fce0008000f00 */
.L_x_54:
[----:B-1----:R1:W2:Y:S02]  /*3330*/  SYNCS.PHASECHK.TRANS64.TRYWAIT P0, [R0+URZ+0xa0], R2 ;  /* 0x0000a002000075a7 */ /* 0x0022a400080011ff */
[----:B--2---:R-:W-:Y:S05]  /*3340*/  @!P0 NANOSLEEP.SYNCS 0x989680 ;  /* 0x009896800000895d */ /* 0x004fea0003900000 */
[----:B------:R-:W2:Y:S02]  /*3350*/  @!P0 SYNCS.PHASECHK.TRANS64 P0, [R0+URZ+0xa0], R2 ;  /* 0x0000a002000085a7 */ /* 0x000ea400080010ff */
[----:B--2---:R-:W-:Y:S05]  /*3360*/  @P0 EXIT ;  /* 0x000000000000094d */ /* 0x004fea0003800000 */
[----:B------:R-:W-:Y:S05]  /*3370*/  BRA `(.L_x_54) ;  /* 0xfffffffc00ec7947 */ /* 0x000fea000383ffff */
.L_x_47:
[----:B------:R-:W-:Y:S05]  /*3380*/  BRA.U UP4, `(.L_x_55) ;  /* 0x0000001104d47547 */ /* 0x000fea000b800000 */
[----:B------:R-:W-:Y:S01]  /*3390*/  UMOV UR4, 0x40 ;  /* 0x0000004000047882 */ /* 0x000fe20000000000 */
[----:B------:R-:W-:Y:S01]  /*33a0*/  NOP ;  /* 0x0000000000007918 */ /* 0x000fe20000000000 */
[----:B------:R-:W-:Y:S01]  /*33b0*/  ULEA UR5, UR47, UR4, 0x18 ;  /* 0x000000042f057291 */ /* 0x000fe2000f8ec0ff */
[----:B------:R-:W-:Y:S02]  /*33c0*/  UMOV UR6, 0x400 ;  /* 0x0000040000067882 */ /* 0x000fe40000000000 */
[----:B------:R-:W-:-:S06]  /*33d0*/  ULEA UR6, UR47, UR6, 0x18 ;  /* 0x000000062f067291 */ /* 0x000fcc000f8ec0ff */
[----:B------:R-:W1:Y:S02]  /*33e0*/  LDS.U8 R0, [UR5+0x1c] ;  /* 0x00001c05ff007984 */ /* 0x000e640008000000 */
[----:B-1----:R-:W-:-:S13]  /*33f0*/  ISETP.NE.AND P0, PT, R0, RZ, PT ;  /* 0x000000ff0000720c */ /* 0x002fda0003f05270 */
[----:B------:R-:W-:Y:S05]  /*3400*/  @P0 BRA `(.L_x_56) ;  /* 0x0000000400080947 */ /* 0x000fea0003800000 */
[----:B------:R-:W-:Y:S02]  /*3410*/  UISETP.NE.U32.AND UP1, UPT, UR46, 0x1, UPT ;  /* 0x000000012e00788c */ /* 0x000fe4000bf25070 */
[----:B------:R-:W-:-:S07]  /*3420*/  UIADD3 UR7, UPT, UPT, UR5, 0x8, URZ ;  /* 0x0000000805077890 */ /* 0x000fce000fffe0ff */
[----:B------:R-:W-:Y:S05]  /*3430*/  BRA.U !UP1, `(.L_x_57) ;  /* 0x00000001099c7547 */ /* 0x000fea000b800000 */
[----:B------:R-:W-:Y:S01]  /*3440*/  ELECT P0, URZ, PT ;  /* 0x0000000000ff782f */ /* 0x000fe20003800000 */
[----:B------:R-:W-:-:S12]  /*3450*/  BSSY B0, `(.L_x_57) ;  /* 0x0000025000007945 */ /* 0x000fd80003800000 */
[----:B------:R-:W-:Y:S05]  /*3460*/  @!P0 BRA `(.L_x_58) ;  /* 0x00000000008c8947 */ /* 0x000fea0003800000 */
[----:B------:R-:W-:-:S05]  /*3470*/  UMOV UR4, 0x10 ;  /* 0x0000001000047882 */ /* 0x000fca0000000000 */
[----:B------:R-:W-:Y:S04]  /*3480*/  DEPBAR.LE SB1, 0x36 ;  /* 0x00009d800000791a */ /* 0x000fe80000000000 */
[----:B------:R-:W1:Y:S02]  /*3490*/  UTCATOMSWS.2CTA.FIND_AND_SET.ALIGN UP0, UR4, UR4 ;  /* 0x00000004000475e3 */ /* 0x000e640008200800 */
[----:B-1----:R-:W-:Y:S01]  /*34a0*/  MOV R10, UR4 ;  /* 0x00000004000a7c02 */ /* 0x002fe20008000f00 */
[----:B------:R-:W-:Y:S06]  /*34b0*/  BRA.U UP0, `(.L_x_59) ;  /* 0x0000000100187547 */ /* 0x000fec000b800000 */
.L_x_60:
[----:B------:R-:W-:Y:S05]  /*34c0*/  NANOSLEEP 0x64 ;  /* 0x000000640000795d */ /* 0x000fea0003800000 */
[----:B------:R-:W-:-:S05]  /*34d0*/  UMOV UR4, 0x10 ;  /* 0x0000001000047882 */ /* 0x000fca0000000000 */
[----:B------:R-:W-:Y:S04]  /*34e0*/  DEPBAR.LE SB1, 0x36 ;  /* 0x00009d800000791a */ /* 0x000fe80000000000 */
[----:B------:R-:W1:Y:S02]  /*34f0*/  UTCATOMSWS.2CTA.FIND_AND_SET.ALIGN UP0, UR4, UR4 ;  /* 0x00000004000475e3 */ /* 0x000e640008200800 */
[----:B-1----:R-:W-:Y:S01]  /*3500*/  MOV R10, UR4 ;  /* 0x00000004000a7c02 */ /* 0x002fe20008000f00 */
[----:B------:R-:W-:Y:S05]  /*3510*/  BRA.U !UP0, `(.L_x_60) ;  /* 0xfffffffd08e87547 */ /* 0x000fea000b83ffff */
.L_x_59:
[----:B------:R-:W1:Y:S01]  /*3520*/  LDS R6, [UR5+0x10] ;  /* 0x00001005ff067984 */ /* 0x000e620008000800 */
[----:B------:R-:W-:Y:S01]  /*3530*/  IMAD.U32 R0, RZ, RZ, UR6 ;  /* 0x00000006ff007e24 */ /* 0x000fe2000f8e00ff */
[----:B------:R-:W-:-:S03]  /*3540*/  MOV R4, UR48 ;  /* 0x0000003000047c02 */ /* 0x000fc60008000f00 */
[----:B------:R-:W-:Y:S01]  /*3550*/  VIADD R0, R0, 0x140 ;  /* 0x0000014000007836 */ /* 0x000fe20000000000 */
[----:B-1----:R-:W-:-:S04]  /*3560*/  SHF.L.U32 R6, R6, 0x1f, RZ ;  /* 0x0000001f06067819 */ /* 0x002fc800000006ff */
[----:B------:R-:W1:Y:S02]  /*3570*/  SYNCS.PHASECHK.TRANS64.TRYWAIT P0, [UR5+0x8], R6 ;  /* 0x00000806ff0075a7 */ /* 0x000e640008001105 */
[----:B-1----:R-:W-:Y:S05]  /*3580*/  @P0 BRA `(.L_x_61) ;  /* 0x0000000000080947 */ /* 0x002fea0003800000 */
[----:B------:R-:W1:Y:S02]  /*3590*/  SYNCS.PHASECHK.TRANS64.TRYWAIT P0, [UR5+0x8], R6 ;  /* 0x00000806ff0075a7 */ /* 0x000e640008001105 */
[----:B-1----:R-:W-:Y:S05]  /*35a0*/  @!P0 BRA `(.L_x_62) ;  /* 0x0000005c00a48947 */ /* 0x002fea0003800000 */
.L_x_61:
[----:B------:R-:W-:Y:S01]  /*35b0*/  PRMT R4, R4, 0x654, R0 ;  /* 0x0000065404047816 */ /* 0x000fe20000000000 */
[----:B------:R-:W-:Y:S01]  /*35c0*/  HFMA2 R0, -RZ, RZ, 0, 5.9604644775390625e-08 ;  /* 0x00000001ff007431 */ /* 0x000fe200000001ff */
[----:B------:R-:W-:Y:S01]  /*35d0*/  UPRMT UR4, UR48, 0x654, UR7 ;  /* 0x0000065430047896 */ /* 0x000fe20008000007 */
[----:B------:R-:W-:Y:S02]  /*35e0*/  IMAD.MOV.U32 R8, RZ, RZ, 0xffff ;  /* 0x0000ffffff087424 */ /* 0x000fe400078e00ff */
[----:B-1----:R-:W-:Y:S02]  /*35f0*/  IMAD.MOV.U32 R6, RZ, RZ, 0x4 ;  /* 0x00000004ff067424 */ /* 0x002fe400078e00ff */
[----:B------:R-:W-:Y:S01]  /*3600*/  IMAD.SHL.U32 R9, R10, 0x20, RZ ;  /* 0x000000200a097824 */ /* 0x000fe200078e00ff */
[----:B------:R-:W-:Y:S02]  /*3610*/  MOV R5, UR4 ;  /* 0x0000000400057c02 */ /* 0x000fe40008000f00 */
[-C--:B------:R-:W-:Y:S01]  /*3620*/  SHF.L.U32 R8, R8, R10.reuse, RZ ;  /* 0x0000000a08087219 */ /* 0x080fe200000006ff */
[----:B------:R1:W-:Y:S01]  /*3630*/  SYNCS.ARRIVE.TRANS64.RED RZ, [UR4], R6 ;  /* 0x00000006ffff79a7 */ /* 0x0003e20008000404 */
[----:B------:R-:W-:Y:S01]  /*3640*/  SHF.L.U32 R7, R0, R10, RZ ;  /* 0x0000000a00077219 */ /* 0x000fe200000006ff */
[----:B------:R1:W-:Y:S04]  /*3650*/  STS [UR6+0x140], R9 ;  /* 0x00014009ff007988 */ /* 0x0003e80008000806 */
[----:B------:R1:W-:Y:S04]  /*3660*/  STAS [R4.64], R10 ;  /* 0x0000000a04007dbd */ /* 0x0003e8000c0008ff */
[----:B------:R1:W-:Y:S04]  /*3670*/  ATOMS.OR RZ, [UR5+0x14], R8 ;  /* 0x00001408ffff798c */ /* 0x0003e8000b000005 */
[----:B------:R1:W-:Y:S04]  /*3680*/  ATOMS.OR RZ, [UR5+0x18], R7 ;  /* 0x00001807ffff798c */ /* 0x0003e8000b000005 */
[----:B------:R1:W-:Y:S02]  /*3690*/  ATOMS.XOR RZ, [UR5+0x10], R0 ;  /* 0x00001000ffff798c */ /* 0x0003e4000b800005 */
.L_x_58:
[----:B------:R-:W-:Y:S05]  /*36a0*/  BSYNC B0 ;  /* 0x0000000000007941 */ /* 0x000fea0003800000 */
.L_x_57:
[----:B------:R-:W-:Y:S05]  /*36b0*/  BRA.U UP1, `(.L_x_63) ;  /* 0x00000001016c7547 */ /* 0x000fea000b800000 */
[----:B------:R-:W-:-:S03]  /*36c0*/  UMOV UR4, 0xffffffff ;  /* 0xffffffff00047882 */ /* 0x000fc60000000000 */
[----:B------:R-:W-:Y:S05]  /*36d0*/  BRA.DIV UR4, `(.L_x_64) ;  /* 0x0000005e04707947 */ /* 0x000fea000b800000 */
[----:B------:R-:W-:-:S13]  /*36e0*/  ELECT P6, URZ, PT ;  /* 0x0000000000ff782f */ /* 0x000fda00038c0000 */
.L_x_166:
[----:B------:R-:W-:Y:S05]  /*36f0*/  @!P6 BRA `(.L_x_63) ;  /* 0x00000000005ce947 */ /* 0x000fea0003800000 */
[----:B-1----:R-:W1:Y:S02]  /*3700*/  LDS R4, [UR5+0x10] ;  /* 0x00001005ff047984 */ /* 0x002e640008000800 */
[----:B-1----:R-:W-:-:S04]  /*3710*/  SHF.L.U32 R4, R4, 0x1f, RZ ;  /* 0x0000001f04047819 */ /* 0x002fc800000006ff */
[----:B------:R-:W1:Y:S02]  /*3720*/  SYNCS.PHASECHK.TRANS64.TRYWAIT P0, [UR5+0x8], R4 ;  /* 0x00000804ff0075a7 */ /* 0x000e640008001105 */
[----:B-1----:R-:W-:Y:S05]  /*3730*/  @P0 BRA `(.L_x_65) ;  /* 0x0000000000080947 */ /* 0x002fea0003800000 */
[----:B------:R-:W1:Y:S02]  /*3740*/  SYNCS.PHASECHK.TRANS64.TRYWAIT P0, [UR5+0x8], R4 ;  /* 0x00000804ff0075a7 */ /* 0x000e640008001105 */
[----:B-1----:R-:W-:Y:S05]  /*3750*/  @!P0 BRA `(.L_x_66) ;  /* 0x0000005c00708947 */ /* 0x002fea0003800000 */
.L_x_65:
[----:B------:R-:W2:Y:S01]  /*3760*/  LDS R6, [UR6+0x140] ;  /* 0x00014006ff067984 */ /* 0x000ea20008000800 */
[----:B-1----:R-:W-:Y:S02]  /*3770*/  HFMA2 R0, -RZ, RZ, 0, 5.9604644775390625e-08 ;  /* 0x00000001ff007431 */ /* 0x002fe400000001ff */
[----:B------:R-:W-:Y:S01]  /*3780*/  IMAD.MOV.U32 R4, RZ, RZ, 0xffff ;  /* 0x0000ffffff047424 */ /* 0x000fe200078e00ff */
[----:B------:R-:W-:Y:S01]  /*3790*/  UPRMT UR4, UR48, 0x654, UR7 ;  /* 0x0000065430047896 */ /* 0x000fe20008000007 */
[----:B--2---:R-:W-:-:S03]  /*37a0*/  IMAD.SHL.U32 R5, R6, 0x20, RZ ;  /* 0x0000002006057824 */ /* 0x004fc600078e00ff */
[-C--:B------:R-:W-:Y:S02]  /*37b0*/  SHF.L.U32 R4, R4, R6.reuse, RZ ;  /* 0x0000000604047219 */ /* 0x080fe400000006ff */
[----:B------:R-:W-:Y:S01]  /*37c0*/  SHF.L.U32 R6, R0, R6, RZ ;  /* 0x0000000600067219 */ /* 0x000fe200000006ff */
[----:B------:R2:W-:Y:S04]  /*37d0*/  STS [UR6+0x140], R5 ;  /* 0x00014005ff007988 */ /* 0x0005e80008000806 */
[----:B------:R2:W-:Y:S04]  /*37e0*/  ATOMS.OR RZ, [UR5+0x14], R4 ;  /* 0x00001404ffff798c */ /* 0x0005e8000b000005 */
[----:B------:R2:W-:Y:S01]  /*37f0*/  ATOMS.OR RZ, [UR5+0x18], R6 ;  /* 0x00001806ffff798c */ /* 0x0005e2000b000005 */
[----:B------:R-:W-:Y:S03]  /*3800*/  SYNCS.ARRIVE.TRANS64.RED.A1T0 RZ, [UR4], RZ ;  /* 0x000000ffffff79a7 */ /* 0x000fe60008100404 */
[----:B------:R2:W-:Y:S01]  /*3810*/  ATOMS.XOR RZ, [UR5+0x10], R0 ;  /* 0x00001000ffff798c */ /* 0x0005e2000b800005 */
[----:B------:R-:W-:Y:S05]  /*3820*/  BRA `(.L_x_63) ;  /* 0x0000000000107947 */ /* 0x000fea0003800000 */
.L_x_56:
[----:B------:R-:W-:Y:S02]  /*3830*/  MOV R0, 0xffffffff ;  /* 0xffffffff00007802 */ /* 0x000fe40000000f00 */
[----:B------:R-:W-:-:S03]  /*3840*/  MOV R4, 0x3870 ;  /* 0x0000387000047802 */ /* 0x000fc60000000f00 */
[----:B------:R1:W-:Y:S04]  /*3850*/  STS [UR6+0x140], R0 ;  /* 0x00014000ff007988 */ /* 0x0003e80008000806 */
[----:B-1---5:R-:W-:Y:S05]  /*3860*/  CALL.REL.NOINC `($__internal_1_$__cuda_sm10x_tcgen05_guardrail_trap_phase_invalid_during_alloc) ;  /* 0x0000006400447944 */ /* 0x022fea0003c00000 */
.L_x_63:
[----:B------:R-:W-:Y:S05]  /*3870*/  WARPSYNC.ALL ;  /* 0x0000000000007948 */ /* 0x000fea0003800000 */
[----:B------:R-:W3:Y:S01]  /*3880*/  S2UR UR4, SR_CgaCtaId ;  /* 0x00000000000479c3 */ /* 0x000ee20000008800 */
[----:B------:R-:W-:Y:S01]  /*3890*/  UMOV UR26, 0x400 ;  /* 0x00000400001a7882 */ /* 0x000fe20000000000 */
[----:B------:R-:W-:-:S06]  /*38a0*/  NOP ;  /* 0x0000000000007918 */ /* 0x000fcc0000000000 */
[----:B------:R-:W-:Y:S06]  /*38b0*/  BAR.ARV 0x6, 0xa0 ;  /* 0x0182800000007b1d */ /* 0x000fec0000002000 */
[----:B------:R-:W4:Y:S01]  /*38c0*/  LDCU UR6, c[0x0][0x38c] ;  /* 0x00007180ff0677ac */ /* 0x000f220008000800 */
[----:B------:R-:W-:Y:S01]  /*38d0*/  LOP3.LUT R3, R3, 0xffff, RZ, 0xc0, !PT ;  /* 0x0000ffff03037812 */ /* 0x000fe200078ec0ff */
[----:B-1----:R-:W-:Y:S01]  /*38e0*/  IMAD.MOV.U32 R9, RZ, RZ, 0x1 ;  /* 0x00000001ff097424 */ /* 0x002fe200078e00ff */
[----:B------:R-:W-:Y:S01]  /*38f0*/  LOP3.LUT R2, R2, 0xffff, RZ, 0xc0, !PT ;  /* 0x0000ffff02027812 */ /* 0x000fe200078ec0ff */
[----:B------:R-:W-:Y:S01]  /*3900*/  IMAD.MOV.U32 R8, RZ, RZ, RZ ;  /* 0x000000ffff087224 */ /* 0x000fe200078e00ff */
[----:B------:R-:W-:Y:S01]  /*3910*/  R2UR UR28, R3 ;  /* 0x00000000031c72ca */ /* 0x000fe200000e0000 */
[----:B------:R-:W-:Y:S01]  /*3920*/  UMOV UR32, URZ ;  /* 0x000000ff00207c82 */ /* 0x000fe20008000000 */
[----:B------:R-:W-:-:S02]  /*3930*/  R2UR UR42, R2 ;  /* 0x00000000022a72ca */ /* 0x000fc400000e0000 */
[----:B------:R-:W-:Y:S01]  /*3940*/  CS2R R2, SRZ ;  /* 0x0000000000027805 */ /* 0x000fe2000001ff00 */
[----:B------:R-:W-:Y:S01]  /*3950*/  UMOV UR23, URZ ;  /* 0x000000ff00177c82 */ /* 0x000fe20008000000 */
[----:B---3--:R-:W-:Y:S01]  /*3960*/  ULEA UR26, UR4, UR26, 0x18 ;  /* 0x0000001a041a7291 */ /* 0x008fe2000f8ec0ff */
[----:B------:R-:W-:Y:S01]  /*3970*/  UMOV UR22, URZ ;  /* 0x000000ff00167c82 */ /* 0x000fe20008000000 */
[----:B------:R-:W-:Y:S02]  /*3980*/  UISETP.NE.AND UP3, UPT, UR46, URZ, UPT ;  /* 0x000000ff2e00728c */ /* 0x000fe4000bf65270 */
[----:B------:R-:W-:Y:S02]  /*3990*/  UIADD3 UR4, UPT, UPT, UR26, 0x4300, URZ ;  /* 0x000043001a047890 */ /* 0x000fe4000fffe0ff */
[----:B------:R-:W-:-:S03]  /*39a0*/  UIADD3 UR5, UPT, UPT, UR26, 0xc300, URZ ;  /* 0x0000c3001a057890 */ /* 0x000fc6000fffe0ff */
[----:B--2---:R-:W1:Y:S01]  /*39b0*/  LDS R0, [UR26+0x140] ;  /* 0x0001401aff007984 */ /* 0x004e620008000800 */
[----:B----4-:R-:W-:Y:S02]  /*39c0*/  UIADD3 UR6, UPT, UPT, UR6, 0x3f, URZ ;  /* 0x0000003f06067890 */ /* 0x010fe4000fffe0ff */
[----:B------:R-:W-:Y:S02]  /*39d0*/  USHF.R.U32.HI UR30, URZ, 0x4, UR4 ;  /* 0x00000004ff1e7899 */ /* 0x000fe40008011604 */
[----:B------:R-:W-:Y:S02]  /*39e0*/  USHF.R.S32.HI UR33, URZ, 0x1f, UR6 ;  /* 0x0000001fff217899 */ /* 0x000fe40008011406 */
[----:B------:R-:W-:Y:S02]  /*39f0*/  USHF.R.U32.HI UR4, URZ, 0x4, UR5 ;  /* 0x00000004ff047899 */ /* 0x000fe40008011605 */
[----:B------:R-:W-:Y:S02]  /*3a00*/  ULEA.HI UR33, UR33, UR6, URZ, 0x6 ;  /* 0x0000000621217291 */ /* 0x000fe4000f8f30ff */
[----:B------:R-:W-:-:S02]  /*3a10*/  ULOP3.LUT UR4, UR4, 0x3fff, URZ, 0xc0, !UPT ;  /* 0x00003fff04047892 */ /* 0x000fc4000f8ec0ff */
[----:B------:R-:W-:Y:S01]  /*3a20*/  USHF.R.S32.HI UR33, URZ, 0x6, UR33 ;  /* 0x00000006ff217899 */ /* 0x000fe20008011421 */
[----:B------:R-:W-:Y:S01]  /*3a30*/  UMOV UR40, 0x0 ;  /* 0x0000000000287882 */ /* 0x000fe20000000000 */
[----:B------:R-:W-:Y:S02]  /*3a40*/  UMOV UR41, 0x8208010 ;  /* 0x0820801000297882 */ /* 0x000fe40000000000 */
[----:B------:R-:W-:Y:S02]  /*3a50*/  UISETP.LT.AND UP0, UPT, UR33, 0x1, UPT ;  /* 0x000000012100788c */ /* 0x000fe4000bf01270 */
[----:B------:R-:W-:Y:S02]  /*3a60*/  ULOP3.LUT UR30, UR30, 0x3fff, URZ, 0xc0, !UPT ;  /* 0x00003fff1e1e7892 */ /* 0x000fe4000f8ec0ff */
[----:B------:R-:W-:Y:S02]  /*3a70*/  ULOP3.LUT UR29, UR4, 0x10000, URZ, 0xfc, !UPT ;  /* 0x00010000041d7892 */ /* 0x000fe4000f8efcff */
[----:B------:R-:W-:Y:S01]  /*3a80*/  USEL UR43, UR33, 0x1, !UP0 ;  /* 0x00000001212b7887 */ /* 0x000fe2000c000000 */
[----:B------:R-:W-:Y:S01]  /*3a90*/  UMOV UR38, 0x0 ;  /* 0x0000000000267882 */ /* 0x000fe20000000000 */
[----:B------:R-:W-:Y:S01]  /*3aa0*/  UMOV UR39, 0x8208010 ;  /* 0x0820801000277882 */ /* 0x000fe20000000000 */
[----:B------:R-:W-:Y:S01]  /*3ab0*/  UMOV UR36, 0x0 ;  /* 0x0000000000247882 */ /* 0x000fe20000000000 */
[----:B------:R-:W-:Y:S01]  /*3ac0*/  UMOV UR37, 0x8208010 ;  /* 0x0820801000257882 */ /* 0x000fe20000000000 */
[----:B------:R-:W-:Y:S01]  /*3ad0*/  UMOV UR34, 0x0 ;  /* 0x0000000000227882 */ /* 0x000fe20000000000 */
[----:B------:R-:W-:Y:S01]  /*3ae0*/  UMOV UR35, 0x8208010 ;  /* 0x0820801000237882 */ /* 0x000fe20000000000 */
[----:B-1----:R-:W-:-:S15]  /*3af0*/  R2UR UR44, R0 ;  /* 0x00000000002c72ca */ /* 0x002fde00000e0000 */
.L_x_74:
[C---:B------:R-:W-:Y:S02]  /*3b00*/  LEA R0, R8.reuse, UR26, 0x3 ;  /* 0x0000001a08007c11 */ /* 0x040fe4000f8e18ff */
[----:B------:R-:W-:Y:S02]  /*3b10*/  SHF.L.U32 R4, R3, 0x1f, RZ ;  /* 0x0000001f03047819 */ /* 0x000fe400000006ff */
[----:B------:R-:W-:Y:S02]  /*3b20*/  LEA R5, R8, UR26, 0x4 ;  /* 0x0000001a08057c11 */ /* 0x000fe4000f8e20ff */
[----:B------:R-:W1:Y:S02]  /*3b30*/  SYNCS.PHASECHK.TRANS64.TRYWAIT P0, [R0+URZ+0x90], R4 ;  /* 0x00009004000075a7 */ /* 0x000e6400080011ff */
[----:B-1-3--:R-:W-:Y:S05]  /*3b40*/  @!P0 BRA `(.L_x_67) ;  /* 0x00000058008c8947 */ /* 0x00afea0003800000 */
.L_x_167:
[----:B-1----:R-:W1:Y:S01]  /*3b50*/  LDS.128 R4, [R5+0x120] ;  /* 0x0001200005047984 */ /* 0x002e620000000c00 */
[----:B------:R-:W-:Y:S02]  /*3b60*/  VIADD R0, R0, 0xa0 ;  /* 0x000000a000007836 */ /* 0x000fe40000000000 */
[----:B------:R-:W-:Y:S01]  /*3b70*/  VIADD R8, R8, 0x1 ;  /* 0x0000000108087836 */ /* 0x000fe20000000000 */
[----:B------:R-:W-:Y:S01]  /*3b80*/  @!PT LDS RZ, [RZ] ;  /* 0x00000000fffff984 */ /* 0x000fe20000000800 */
[----:B------:R-:W-:Y:S01]  /*3b90*/  @!PT LDS RZ, [RZ] ;  /* 0x00000000fffff984 */ /* 0x000fe20000000800 */
[----:B------:R-:W-:Y:S01]  /*3ba0*/  @!PT LDS RZ, [RZ] ;  /* 0x00000000fffff984 */ /* 0x000fe20000000800 */
[----:B------:R-:W-:Y:S01]  /*3bb0*/  @!PT LDS RZ, [RZ] ;  /* 0x00000000fffff984 */ /* 0x000fe20000000800 */
[----:B------:R2:W-:Y:S06]  /*3bc0*/  MEMBAR.ALL.CTA ;  /* 0x0000000000007992 */ /* 0x0005ec0000008000 */
[----:B--2---:R-:W2:Y:S01]  /*3bd0*/  FENCE.VIEW.ASYNC.S ;  /* 0x00000000000073c6 */ /* 0x004ea20000000000 */
[----:B------:R-:W-:-:S04]  /*3be0*/  PRMT R0, RZ, 0x654, R0 ;  /* 0x00000654ff007816 */ /* 0x000fc80000000000 */
[----:B--2---:R2:W-:Y:S01]  /*3bf0*/  SYNCS.ARRIVE.TRANS64.RED.A1T0 RZ, [R0+URZ], RZ ;  /* 0x000000ff00ff79a7 */ /* 0x0045e200081004ff */
[----:B-1----:R-:W-:Y:S01]  /*3c00*/  LOP3.LUT P1, RZ, R6, 0x1, RZ, 0xc0, !PT ;  /* 0x0000000106ff7812 */ /* 0x002fe2000782c0ff */
[----:B--2---:R-:W-:-:S12]  /*3c10*/  BRA.U UP3, `(.L_x_68) ;  /* 0x0000000503087547 */ /* 0x004fd8000b800000 */
[----:B------:R-:W1:Y:S01]  /*3c20*/  LDCU UR4, c[0x0][0x38c] ;  /* 0x00007180ff0477ac */ /* 0x000e620008000800 */
[----:B------:R-:W-:Y:S02]  /*3c30*/  PLOP3.LUT P2, PT, PT, PT, PT, 0x80, 0x8 ;  /* 0x000000000008781c */ /* 0x000fe40003f4f070 */
[----:B------:R-:W-:Y:S01]  /*3c40*/  SHF.L.U32 R4, R9, 0x1f, RZ ;  /* 0x0000001f09047819 */ /* 0x000fe200000006ff */
[----:B------:R-:W-:Y:S02]  /*3c50*/  ULEA UR31, UR32, UR26, 0x3 ;  /* 0x0000001a201f7291 */ /* 0x000fe4000f8e18ff */
[----:B------:R-:W-:Y:S02]  /*3c60*/  ULEA UR11, UR32, UR44, 0x6 ;  /* 0x0000002c200b7291 */ /* 0x000fe4000f8e30ff */
[----:B-1----:R-:W-:-:S06]  /*3c70*/  UISETP.GE.AND UP0, UPT, UR4, 0x1, UPT ;  /* 0x000000010400788c */ /* 0x002fcc000bf06270 */
[----:B------:R-:W-:-:S05]  /*3c80*/  PLOP3.LUT P0, PT, PT, PT, UP0, 0x80, 0x8 ;  /* 0x000000000008781c */ /* 0x000fca0003f0f008 */
[----:B------:R-:W-:-:S08]  /*3c90*/  @UP0 ULEA UR4, UR23, UR26, 0x3 ;  /* 0x0000001a17040291 */ /* 0x000fd0000f8e18ff */
[----:B------:R-:W-:-:S04]  /*3ca0*/  @P0 SHF.L.U32 R0, R2, 0x1f, RZ ;  /* 0x0000001f02000819 */ /* 0x000fc800000006ff */
[----:B------:R1:W2:Y:S01]  /*3cb0*/  @P0 SYNCS.PHASECHK.TRANS64.TRYWAIT P2, [UR4], R0 ;  /* 0x00000000ff0005a7 */ /* 0x0002a20008041104 */
[----:B------:R-:W3:Y:S02]  /*3cc0*/  SYNCS.PHASECHK.TRANS64.TRYWAIT P0, [UR31+0xd0], R4 ;  /* 0x0000d004ff0075a7 */ /* 0x000ee4000800111f */
[----:B-123--:R-:W-:Y:S05]  /*3cd0*/  @!P0 BRA `(.L_x_69) ;  /* 0x00000058003c8947 */ /* 0x00efea0003800000 */
.L_x_169:
[----:B------:R-:W-:Y:S01]  /*3ce0*/  UMOV UR27, UR22 ;  /* 0x00000016001b7c82 */ /* 0x000fe20008000000 */
[----:B------:R-:W-:Y:S05]  /*3cf0*/  BRA.U !UP0, `(.L_x_70) ;  /* 0x0000000108c07547 */ /* 0x000fea000b800000 */
[----:B------:R-:W-:Y:S02]  /*3d00*/  UIADD3 UR27, UPT, UPT, UR43, UR22, URZ ;  /* 0x000000162b1b7290 */ /* 0x000fe4000fffe0ff */
[----:B------:R-:W-:Y:S01]  /*3d10*/  UPLOP3.LUT UP2, UPT, UPT, UPT, UPT, 0x40, 0x4 ;  /* 0x000000000004789c */ /* 0x000fe20003f4e870 */
[----:B------:R-:W-:Y:S01]  /*3d20*/  UMOV UR24, UR33 ;  /* 0x0000002100187c82 */ /* 0x000fe20008000000 */
[----:B------:R-:W-:-:S09]  /*3d30*/  UMOV UR10, UR23 ;  /* 0x00000017000a7c82 */ /* 0x000fd20008000000 */
.L_x_73:
[----:B--2---:R-:W-:Y:S01]  /*3d40*/  ULEA UR5, UR10, UR26, 0x3 ;  /* 0x0000001a0a057291 */ /* 0x004fe2000f8e18ff */
[----:B---3--:R-:W-:Y:S11]  /*3d50*/  @P2 BRA `(.L_x_71) ;  /* 0x00000000000c2947 */ /* 0x008ff60003800000 */
[----:B-1----:R-:W-:Y:S04]  /*3d60*/  SHF.L.U32 R4, R2, 0x1f, RZ ;  /* 0x0000001f02047819 */ /* 0x002fe800000006ff */
[----:B------:R-:W1:Y:S02]  /*3d70*/  SYNCS.PHASECHK.TRANS64.TRYWAIT P0, [UR5], R4 ;  /* 0x00000004ff0075a7 */ /* 0x000e640008001105 */
[----:B-1----:R-:W-:Y:S05]  /*3d80*/  @!P0 BRA `(.L_x_72) ;  /* 0x0000005800288947 */ /* 0x002fea0003800000 */
.L_x_71:
[----:B------:R-:W-:Y:S01]  /*3d90*/  UISETP.NE.AND UP0, UPT, UR24, 0x1, UPT ;  /* 0x000000011800788c */ /* 0x000fe2000bf05270 */
[----:B------:R-:W-:Y:S01]  /*3da0*/  PLOP3.LUT P2, PT, PT, PT, PT, 0x80, 0x8 ;  /* 0x000000000008781c */ /* 0x000fe20003f4f070 */
[----:B------:R-:W-:Y:S02]  /*3db0*/  UIADD3 UR4, UPT, UPT, UR10, 0x1, URZ ;  /* 0x000000010a047890 */ /* 0x000fe4000fffe0ff */
[----:B------:R-:W-:Y:S02]  /*3dc0*/  UIADD3 UR25, UPT, UPT, UR5, 0x20, URZ ;  /* 0x0000002005197890 */ /* 0x000fe4000fffe0ff */
[----:B------:R-:W-:Y:S01]  /*3dd0*/  UISETP.NE.AND UP1, UPT, UR4, 0x4, UPT ;  /* 0x000000040400788c */ /* 0x000fe2000bf25270 */
[----:B------:R-:W-:Y:S01]  /*3de0*/  PLOP3.LUT P0, PT, PT, PT, UP0, 0x80, 0x8 ;  /* 0x000000000008781c */ /* 0x000fe20003f0f008 */
[----:B------:R-:W-:Y:S02]  /*3df0*/  UIADD3 UR22, UPT, UPT, UR22, 0x1, URZ ;  /* 0x0000000116167890 */ /* 0x000fe4000fffe0ff */
[----:B------:R-:W-:Y:S02]  /*3e00*/  USEL UR6, URZ, 0x1, UP1 ;  /* 0x00000001ff067887 */ /* 0x000fe40008800000 */
[----:B------:R-:W-:Y:S02]  /*3e10*/  USEL UR23, UR4, URZ, UP1 ;  /* 0x000000ff04177287 */ /* 0x000fe40008800000 */
[----:B------:R-:W-:Y:S02]  /*3e20*/  UIADD3 UR24, UPT, UPT, UR24, -0x1, URZ ;  /* 0xffffffff18187890 */ /* 0x000fe4000fffe0ff */
[----:B------:R-:W-:Y:S01]  /*3e30*/  @UP0 ULEA UR4, UR23, UR26, 0x3 ;  /* 0x0000001a17040291 */ /* 0x000fe2000f8e18ff */
[----:B------:R-:W-:Y:S01]  /*3e40*/  LOP3.LUT R2, R2, UR6, RZ, 0x3c, !PT ;  /* 0x0000000602027c12 */ /* 0x000fe2000f8e3cff */
[----:B------:R-:W-:Y:S02]  /*3e50*/  ULEA UR6, UR10, UR30, 0x9 ;  /* 0x0000001e0a067291 */ /* 0x000fe4000f8e48ff */
[----:B------:R-:W-:Y:S01]  /*3e60*/  UISETP.NE.AND UP0, UPT, UR22, UR27, UPT ;  /* 0x0000001b1600728c */ /* 0x000fe2000bf05270 */
[----:B-1----:R-:W-:Y:S01]  /*3e70*/  @P0 SHF.L.U32 R0, R2, 0x1f, RZ ;  /* 0x0000001f02000819 */ /* 0x002fe200000006ff */
[----:B------:R-:W-:Y:S02]  /*3e80*/  UIADD3 UR20, UPT, UPT, UR6, 0x80, URZ ;  /* 0x0000008006147890 */ /* 0x000fe4000fffe0ff */
[----:B------:R-:W-:Y:S01]  /*3e90*/  UIADD3 UR16, UPT, UPT, UR6, 0x100, URZ ;  /* 0x0000010006107890 */ /* 0x000fe2000fffe0ff */
[----:B------:R2:W3:Y:S01]  /*3ea0*/  @P0 SYNCS.PHASECHK.TRANS64.TRYWAIT P2, [UR4], R0 ;  /* 0x00000000ff0005a7 */ /* 0x0004e20008041104 */
[----:B------:R-:W-:Y:S02]  /*3eb0*/  ULEA UR4, UR10, UR29, 0x9 ;  /* 0x0000001d0a047291 */ /* 0x000fe4000f8e48ff */
[----:B------:R-:W-:Y:S02]  /*3ec0*/  UIADD3 UR12, UPT, UPT, UR6, 0x180, URZ ;  /* 0x00000180060c7890 */ /* 0x000fe4000fffe0ff */
[----:B------:R-:W-:Y:S02]  /*3ed0*/  UIADD3 UR18, UPT, UPT, UR4, 0x2, URZ ;  /* 0x0000000204127890 */ /* 0x000fe4000fffe0ff */
[----:B------:R-:W-:Y:S02]  /*3ee0*/  UIADD3 UR14, UPT, UPT, UR4, 0x4, URZ ;  /* 0x00000004040e7890 */ /* 0x000fe4000fffe0ff */
[----:B------:R-:W-:Y:S01]  /*3ef0*/  UIADD3 UR8, UPT, UPT, UR4, 0x6, URZ ;  /* 0x0000000604087890 */ /* 0x000fe2000fffe0ff */
[----:B------:R-:W-:Y:S01]  /*3f00*/  UMOV UR7, 0x40004040 ;  /* 0x4000404000077882 */ /* 0x000fe20000000000 */
[----:B------:R-:W-:Y:S01]  /*3f10*/  UMOV UR5, 0x40004040 ;  /* 0x4000404000057882 */ /* 0x000fe20000000000 */
[----:B------:R-:W-:Y:S01]  /*3f20*/  UMOV UR21, 0x40004040 ;  /* 0x4000404000157882 */ /* 0x000fe20000000000 */
[----:B------:R2:W-:Y:S01]  /*3f30*/  UTCHMMA.2CTA gdesc[UR6], gdesc[UR4], tmem[UR11], tmem[UR40], idesc[UR41], UP2 ;  /* 0x00ff2804060075ea */ /* 0x0005e2000920000b */
[----:B------:R-:W-:Y:S01]  /*3f40*/  UPLOP3.LUT UP2, UPT, UPT, UPT, UPT, 0x80, 0x8 ;  /* 0x000000000008789c */ /* 0x000fe20003f4f070 */
[----:B------:R-:W-:Y:S01]  /*3f50*/  UMOV UR19, 0x40004040 ;  /* 0x4000404000137882 */ /* 0x000fe20000000000 */
[----:B------:R-:W-:Y:S01]  /*3f60*/  UMOV UR17, 0x40004040 ;  /* 0x4000404000117882 */ /* 0x000fe20000000000 */
[----:B------:R2:W-:Y:S01]  /*3f70*/  UTCHMMA.2CTA gdesc[UR20], gdesc[UR18], tmem[UR11], tmem[UR38], idesc[UR39], UPT ;  /* 0x00ff2612140075ea */ /* 0x0005e2000ba0000b */
[----:B------:R-:W-:Y:S01]  /*3f80*/  UMOV UR15, 0x40004040 ;  /* 0x40004040000f7882 */ /* 0x000fe20000000000 */
[----:B------:R-:W-:Y:S01]  /*3f90*/  UMOV UR13, 0x40004040 ;  /* 0x40004040000d7882 */ /* 0x000fe20000000000 */
[----:B------:R-:W-:Y:S01]  /*3fa0*/  UMOV UR9, 0x40004040 ;  /* 0x4000404000097882 */ /* 0x000fe20000000000 */
[----:B------:R2:W-:Y:S01]  /*3fb0*/  UTCHMMA.2CTA gdesc[UR16], gdesc[UR14], tmem[UR11], tmem[UR36], idesc[UR37], UPT ;  /* 0x00ff240e100075ea */ /* 0x0005e2000ba0000b */
[----:B------:R2:W-:Y:S01]  /*3fc0*/  UTCHMMA.2CTA gdesc[UR12], gdesc[UR8], tmem[UR11], tmem[UR34], idesc[UR35], UPT ;  /* 0x00ff22080c0075ea */ /* 0x0005e2000ba0000b */
[----:B------:R2:W-:Y:S01]  /*3fd0*/  UTCBAR.2CTA.MULTICAST [UR25], URZ, UR28 ;  /* 0x000000ff190073e9 */ /* 0x0005e2000820081c */
[----:B------:R-:W-:Y:S01]  /*3fe0*/  UMOV UR10, UR23 ;  /* 0x00000017000a7c82 */ /* 0x000fe20008000000 */
[----:B------:R-:W-:Y:S05]  /*3ff0*/  BRA.U UP0, `(.L_x_73) ;  /* 0xfffffffd00507547 */ /* 0x000fea000b83ffff */
.L_x_70:
[----:B--2---:R-:W-:Y:S01]  /*4000*/  UIADD3 UR4, UPT, UPT, UR31, 0xb0, URZ ;  /* 0x000000b01f047890 */ /* 0x004fe2000fffe0ff */
[----:B------:R-:W-:-:S08]  /*4010*/  UMOV UR22, UR27 ;  /* 0x0000001b00167c82 */ /* 0x000fd00008000000 */
[----:B------:R2:W-:Y:S01]  /*4020*/  UTCBAR.2CTA.MULTICAST [UR4], URZ, UR42 ;  /* 0x000000ff040073e9 */ /* 0x0005e2000820082a */
[----:B------:R-:W-:Y:S02]  /*4030*/  NOP ;  /* 0x0000000000007918 */ /* 0x000fe40000000000 */
.L_x_68:
[----:B--2---:R-:W-:Y:S01]  /*4040*/  UIADD3 UR4, UPT, UPT, UR32, 0x1, URZ ;  /* 0x0000000120047890 */ /* 0x004fe2000fffe0ff */
[----:B------:R-:W-:-:S03]  /*4050*/  ISETP.NE.AND P0, PT, R8, 0x2, PT ;  /* 0x000000020800780c */ /* 0x000fc60003f05270 */
[----:B------:R-:W-:Y:S01]  /*4060*/  UISETP.NE.AND UP0, UPT, UR4, 0x4, UPT ;  /* 0x000000040400788c */ /* 0x000fe2000bf05270 */
[----:B-1----:R-:W-:Y:S02]  /*4070*/  SEL R0, RZ, 0x1, P0 ;  /* 0x00000001ff007807 */ /* 0x002fe40000000000 */
[----:B------:R-:W-:Y:S01]  /*4080*/  SEL R8, R8, RZ, P0 ;  /* 0x000000ff08087207 */ /* 0x000fe20000000000 */
[----:B------:R-:W-:Y:S01]  /*4090*/  USEL UR5, URZ, 0x1, UP0 ;  /* 0x00000001ff057887 */ /* 0x000fe20008000000 */
[----:B------:R-:W-:Y:S01]  /*40a0*/  LOP3.LUT R3, R3, R0, RZ, 0x3c, !PT ;  /* 0x0000000003037212 */ /* 0x000fe200078e3cff */
[----:B------:R-:W-:-:S04]  /*40b0*/  USEL UR32, UR4, URZ, UP0 ;  /* 0x000000ff04207287 */ /* 0x000fc80008000000 */
[----:B------:R-:W-:Y:S01]  /*40c0*/  LOP3.LUT R9, R9, UR5, RZ, 0x3c, !PT ;  /* 0x0000000509097c12 */ /* 0x000fe2000f8e3cff */
[----:B------:R-:W-:Y:S07]  /*40d0*/  @P1 BRA `(.L_x_74) ;  /* 0xfffffff800881947 */ /* 0x000fee000383ffff */
[----:B------:R-:W1:Y:S01]  /*40e0*/  S2UR UR8, SR_CgaCtaId ;  /* 0x00000000000879c3 */ /* 0x000e620000008800 */
[----:B------:R-:W-:Y:S01]  /*40f0*/  ELECT P0, URZ, PT ;  /* 0x0000000000ff782f */ /* 0x000fe20003800000 */
[----:B------:R-:W-:Y:S01]  /*4100*/  HFMA2 R0, -RZ, RZ, 0, 5.9604644775390625e-08 ;  /* 0x00000001ff007431 */ /* 0x000fe200000001ff */
[----:B------:R-:W-:-:S05]  /*4110*/  UMOV UR4, 0x40 ;  /* 0x0000004000047882 */ /* 0x000fca0000000000 */
[----:B------:R-:W-:Y:S01]  /*4120*/  UVIRTCOUNT.DEALLOC.SMPOOL 0x80 ;  /* 0x000000800000784c */ /* 0x000fe20000000000 */
[----:B------:R-:W-:Y:S02]  /*4130*/  UISETP.NE.AND UP1, UPT, UR46, URZ, UPT ;  /* 0x000000ff2e00728c */ /* 0x000fe4000bf25270 */
[----:B-1----:R-:W-:-:S09]  /*4140*/  ULEA UR8, UR8, UR4, 0x18 ;  /* 0x0000000408087291 */ /* 0x002fd2000f8ec0ff */
[----:B------:R1:W-:Y:S01]  /*4150*/  @P0 STS.U8 [UR8+0x1c], R0 ;  /* 0x00001c00ff000988 */ /* 0x0003e20008000008 */
[----:B------:R-:W-:Y:S05]  /*4160*/  BRA.U UP1, `(.L_x_75) ;  /* 0x0000000101a07547 */ /* 0x000fea000b800000 */
[----:B------:R-:W-:Y:S01]  /*4170*/  UIADD3 UR7, UPT, UPT, UR26, 0xd0, URZ ;  /* 0x000000d01a077890 */ /* 0x000fe2000fffe0ff */
[----:B------:R-:W-:-:S03]  /*4180*/  SHF.L.U32 R2, R9, 0x1f, RZ ;  /* 0x0000001f09027819 */ /* 0x000fc600000006ff */
[----:B------:R-:W-:-:S09]  /*4190*/  ULEA UR4, UR32, UR7, 0x3 ;  /* 0x0000000720047291 */ /* 0x000fd2000f8e18ff */
[----:B------:R-:W2:Y:S02]  /*41a0*/  SYNCS.PHASECHK.TRANS64.TRYWAIT P0, [UR4], R2 ;  /* 0x00000002ff0075a7 */ /* 0x000ea40008001104 */
[----:B--2---:R-:W-:Y:S05]  /*41b0*/  @!P0 BRA `(.L_x_76) ;  /* 0x0000005400348947 */ /* 0x004fea0003800000 */
.L_x_172:
        /* <DEDUP_REMOVED lines=9> */
.L_x_174:
        /* <DEDUP_REMOVED lines=9> */
.L_x_176:
[----:B------:R-:W-:-:S04]  /*42e0*/  UIADD3 UR4, UPT, UPT, UR4, 0x1, URZ ;  /* 0x0000000104047890 */ /* 0x000fc8000fffe0ff */
[----:B------:R-:W-:-:S04]  /*42f0*/  UISETP.NE.AND UP0, UPT, UR4, 0x4, UPT ;  /* 0x000000040400788c */ /* 0x000fc8000bf05270 */
[----:B------:R-:W-:Y:S02]  /*4300*/  USEL UR5, URZ, 0x1, UP0 ;  /* 0x00000001ff057887 */ /* 0x000fe40008000000 */
[----:B------:R-:W-:-:S04]  /*4310*/  USEL UR4, UR4, URZ, UP0 ;  /* 0x000000ff04047287 */ /* 0x000fc80008000000 */
[----:B------:R-:W-:Y:S01]  /*4320*/  ULEA UR4, UR4, UR7, 0x3 ;  /* 0x0000000704047291 */ /* 0x000fe2000f8e18ff */
[----:B------:R-:W-:-:S04]  /*4330*/  LOP3.LUT R2, R2, UR5, RZ, 0x3c, !PT ;  /* 0x0000000502027c12 */ /* 0x000fc8000f8e3cff */
[----:B------:R-:W-:Y:S01]  /*4340*/  SHF.L.U32 R2, R2, 0x1f, RZ ;  /* 0x0000001f02027819 */ /* 0x000fe200000006ff */
[----:B-1----:R-:W-:-:S04]  /*4350*/  IMAD.U32 R0, RZ, RZ, UR4 ;  /* 0x00000004ff007e24 */ /* 0x002fc8000f8e00ff */
[----:B------:R1:W2:Y:S03]  /*4360*/  SYNCS.PHASECHK.TRANS64.TRYWAIT P0, [R0+URZ], R2 ;  /* 0x00000002000075a7 */ /* 0x0002a600080011ff */
[----:B--2---:R-:W-:Y:S05]  /*4370*/  @!P0 NANOSLEEP.SYNCS 0x989680 ;  /* 0x009896800000895d */ /* 0x004fea0003900000 */
[----:B------:R-:W2:Y:S02]  /*4380*/  @!P0 SYNCS.PHASECHK.TRANS64 P0, [R0+URZ], R2 ;  /* 0x00000002000085a7 */ /* 0x000ea400080010ff */
[----:B--2---:R-:W-:Y:S05]  /*4390*/  @P0 BRA `(.L_x_79) ;  /* 0x0000000000200947 */ /* 0x004fea0003800000 */
.L_x_80:
[----:B--2---:R2:W4:Y:S02]  /*43a0*/  SYNCS.PHASECHK.TRANS64.TRYWAIT P0, [R0+URZ], R2 ;  /* 0x00000002000075a7 */ /* 0x00452400080011ff */
[----:B----4-:R-:W-:Y:S05]  /*43b0*/  @!P0 NANOSLEEP.SYNCS 0x989680 ;  /* 0x009896800000895d */ /* 0x010fea0003900000 */
[----:B------:R-:W4:Y:S02]  /*43c0*/  @!P0 SYNCS.PHASECHK.TRANS64 P0, [R0+URZ], R2 ;  /* 0x00000002000085a7 */ /* 0x000f2400080010ff */
[----:B----4-:R-:W-:Y:S05]  /*43d0*/  @!P0 BRA `(.L_x_80) ;  /* 0xfffffffc00f08947 */ /* 0x010fea000383ffff */
[----:B------:R-:W-:Y:S05]  /*43e0*/  BRA `(.L_x_79) ;  /* 0x00000000000c7947 */ /* 0x000fea0003800000 */
.L_x_75:
[----:B------:R-:W-:-:S04]  /*43f0*/  UIADD3 UR4, UPT, UPT, UR26, 0x110, URZ ;  /* 0x000001101a047890 */ /* 0x000fc8000fffe0ff */
[----:B------:R-:W-:-:S09]  /*4400*/  UPRMT UR4, UR48, 0x654, UR4 ;  /* 0x0000065430047896 */ /* 0x000fd20008000004 */
[----:B------:R-:W-:Y:S03]  /*4410*/  SYNCS.ARRIVE.TRANS64.RED.A1T0 RZ, [UR4], RZ ;  /* 0x000000ffffff79a7 */ /* 0x000fe60008100404 */
.L_x_79:
[----:B-12---:R-:W-:Y:S01]  /*4420*/  SHF.L.U32 R2, RZ, 0x1f, RZ ;  /* 0x0000001fff027819 */ /* 0x006fe200000006ff */
[----:B------:R-:W-:Y:S01]  /*4430*/  UIADD3 UR4, UPT, UPT, UR26, 0x110, URZ ;  /* 0x000001101a047890 */ /* 0x000fe2000fffe0ff */
[----:B------:R-:W-:Y:S02]  /*4440*/  PLOP3.LUT P0, PT, PT, PT, UP1, 0x80, 0x8 ;  /* 0x000000000008781c */ /* 0x000fe40003f0f018 */
[----:B------:R-:W1:Y:S02]  /*4450*/  SYNCS.PHASECHK.TRANS64.TRYWAIT P1, [UR26+0x110], R2 ;  /* 0x00011002ff0075a7 */ /* 0x000e64000802111a */
[----:B-1----:R-:W-:Y:S09]  /*4460*/  @!P1 BRA `(.L_x_81) ;  /* 0x0000005000d09947 */ /* 0x002ff20003800000 */
.L_x_178:
[----:B------:R-:W-:Y:S01]  /*4470*/  @!UP1 UPRMT UR4, UR48, 0x654, UR4 ;  /* 0x0000065430049896 */ /* 0x000fe20008000004 */
[----:B------:R-:W-:Y:S01]  /*4480*/  UMOV UR5, 0xffff ;  /* 0x0000ffff00057882 */ /* 0x000fe20000000000 */
[----:B------:R-:W-:-:S07]  /*4490*/  UMOV UR6, 0x1 ;  /* 0x0000000100067882 */ /* 0x000fce0000000000 */
[----:B------:R-:W-:Y:S01]  /*44a0*/  @!P0 SYNCS.ARRIVE.TRANS64.RED.A1T0 RZ, [UR4], RZ ;  /* 0x000000ffffff89a7 */ /* 0x000fe20008100404 */
[----:B------:R-:W-:Y:S01]  /*44b0*/  NOP ;  /* 0x0000000000007918 */ /* 0x000fe20000000000 */
[----:B-1----:R-:W1:Y:S01]  /*44c0*/  LDS R0, [UR8+0x14] ;  /* 0x00001408ff007984 */ /* 0x002e620008000800 */
[----:B------:R-:W-:-:S04]  /*44d0*/  ULOP3.LUT UR4, UR44, 0xffff, URZ, 0xc0, !UPT ;  /* 0x0000ffff2c047892 */ /* 0x000fc8000f8ec0ff */
[----:B------:R-:W-:-:S04]  /*44e0*/  USHF.R.U32.HI UR4, URZ, 0x5, UR4 ;  /* 0x00000005ff047899 */ /* 0x000fc80008011604 */
[----:B------:R-:W-:Y:S02]  /*44f0*/  USHF.L.U32 UR5, UR5, UR4, URZ ;  /* 0x0000000405057299 */ /* 0x000fe400080006ff */
[----:B------:R-:W-:-:S04]  /*4500*/  USHF.L.U32 UR4, UR6, UR4, URZ ;  /* 0x0000000406047299 */ /* 0x000fc800080006ff */
[----:B-1----:R-:W-:-:S04]  /*4510*/  LOP3.LUT R0, R0, UR5, RZ, 0xc0, !PT ;  /* 0x0000000500007c12 */ /* 0x002fc8000f8ec0ff */
[----:B------:R-:W-:-:S13]  /*4520*/  ISETP.NE.AND P0, PT, R0, UR5, PT ;  /* 0x0000000500007c0c */ /* 0x000fda000bf05270 */
[----:B------:R-:W-:Y:S05]  /*4530*/  @P0 BRA `(.L_x_82) ;  /* 0x0000000000580947 */ /* 0x000fea0003800000 */
[----:B------:R-:W1:Y:S02]  /*4540*/  LDS R0, [UR8+0x18] ;  /* 0x00001808ff007984 */ /* 0x000e640008000800 */
[----:B-1----:R-:W-:-:S04]  /*4550*/  LOP3.LUT R0, R0, UR4, RZ, 0xc0, !PT ;  /* 0x0000000400007c12 */ /* 0x002fc8000f8ec0ff */
[----:B------:R-:W-:-:S13]  /*4560*/  ISETP.NE.AND P0, PT, R0, UR4, PT ;  /* 0x0000000400007c0c */ /* 0x000fda000bf05270 */
[----:B------:R-:W-:Y:S05]  /*4570*/  @P0 BRA `(.L_x_83) ;  /* 0x00000000003c0947 */ /* 0x000fea0003800000 */
[----:B------:R-:W1:Y:S01]  /*4580*/  S2R R2, SR_LANEID ;  /* 0x0000000000027919 */ /* 0x000e620000000000 */
[----:B------:R-:W-:-:S06]  /*4590*/  ULOP3.LUT UR5, URZ, UR5, URZ, 0x33, !UPT ;  /* 0x00000005ff057292 */ /* 0x000fcc000f8e33ff */
[----:B------:R-:W-:-:S04]  /*45a0*/  IMAD.U32 R0, RZ, RZ, UR5 ;  /* 0x00000005ff007e24 */ /* 0x000fc8000f8e00ff */
[----:B------:R2:W4:Y:S02]  /*45b0*/  REDUX UR7, R0 ;  /* 0x00000000000773c4 */ /* 0x0005240000000000 */
[----:B------:R1:W-:Y:S01]  /*45c0*/  UTCATOMSWS.AND URZ, UR5 ;  /* 0x0000000500ff79e3 */ /* 0x0003e20008000000 */
[----:B--2---:R-:W-:Y:S01]  /*45d0*/  LOP3.LUT R0, RZ, UR4, RZ, 0x33, !PT ;  /* 0x00000004ff007c12 */ /* 0x004fe2000f8e33ff */
[----:B------:R-:W-:Y:S02]  /*45e0*/  VOTEU.ANY UR4, UPT, PT ;  /* 0x0000000000047886 */ /* 0x000fe400038e0100 */
[----:B------:R-:W-:Y:S02]  /*45f0*/  UFLO.U32 UR4, UR4 ;  /* 0x00000004000472bd */ /* 0x000fe400080e0000 */
[----:B------:R-:W2:Y:S04]  /*4600*/  REDUX UR6, R0 ;  /* 0x00000000000673c4 */ /* 0x000ea80000000000 */
[----:B-1----:R-:W-:-:S02]  /*4610*/  ISETP.EQ.U32.AND P0, PT, R2, UR4, PT ;  /* 0x0000000402007c0c */ /* 0x002fc4000bf02070 */
[----:B----4-:R-:W-:-:S11]  /*4620*/  MOV R2, UR7 ;  /* 0x0000000700027c02 */ /* 0x010fd60008000f00 */
[----:B------:R1:W-:Y:S01]  /*4630*/  @P0 ATOMS.AND RZ, [UR8+0x14], R2 ;  /* 0x00001402ffff098c */ /* 0x0003e2000a800008 */
[----:B--2---:R-:W-:-:S05]  /*4640*/  IMAD.U32 R0, RZ, RZ, UR6 ;  /* 0x00000006ff007e24 */ /* 0x004fca000f8e00ff */
[----:B------:R1:W-:Y:S01]  /*4650*/  @P0 ATOMS.AND RZ, [UR8+0x18], R0 ;  /* 0x00001800ffff098c */ /* 0x0003e2000a800008 */
[----:B------:R-:W-:Y:S05]  /*4660*/  BRA `(.L_x_84) ;  /* 0x0000000000147947 */ /* 0x000fea0003800000 */
.L_x_83:
[----:B------:R-:W-:Y:S02]  /*4670*/  MOV R2, 0x4690 ;  /* 0x0000469000027802 */ /* 0x000fe40000000f00 */
[----:B---3-5:R-:W-:Y:S05]  /*4680*/  CALL.REL.NOINC `($__internal_0_$__cuda_sm10x_tcgen05_guardrail_trap_col_being_dealloced_not_returned_by_alloc) ;  /* 0x0000005400b07944 */ /* 0x028fea0003c00000 */
[----:B------:R-:W-:Y:S05]  /*4690*/  BRA `(.L_x_84) ;  /* 0x0000000000087947 */ /* 0x000fea0003800000 */
.L_x_82:
[----:B------:R-:W-:Y:S02]  /*46a0*/  MOV R2, 0x46c0 ;  /* 0x000046c000027802 */ /* 0x000fe40000000f00 */
[----:B---3-5:R-:W-:Y:S05]  /*46b0*/  CALL.REL.NOINC `($__internal_2_$__cuda_sm10x_tcgen05_guardrail_trap_unallocated_columns_being_dealloced) ;  /* 0x0000005400bc7944 */ /* 0x028fea0003c00000 */
.L_x_84:
[----:B------:R-:W-:Y:S01]  /*46c0*/  NOP ;  /* 0x0000000000007918 */ /* 0x000fe20000000000 */
[----:B------:R-:W-:Y:S05]  /*46d0*/  EXIT ;  /* 0x000000000000794d */ /* 0x000fea0003800000 */
.L_x_55:
[----:B------:R-:W-:-:S09]  /*46e0*/  UISETP.NE.OR UP0, UPT, UR25, 0x3, !UP3 ;  /* 0x000000031900788c */ /* 0x000fd2000df05670 */
[----:B------:R-:W-:Y:S05]  /*46f0*/  BRA.U UP0, `(.L_x_85) ;  /* 0x0000001100b87547 */ /* 0x000fea000b800000 */
[----:B------:R-:W1:Y:S01]  /*4700*/  LDCU UR31, c[0x0][0x370] ;  /* 0x00006e00ff1f77ac */ /* 0x000e620008000800 */
[----:B------:R-:W2:Y:S01]  /*4710*/  LDC.64 R16, c[0x0][0x348] ;  /* 0x0000d200ff107b82 */ /* 0x000ea20000000a00 */
[----:B------:R-:W-:Y:S02]  /*4720*/  HFMA2 R13, -RZ, RZ, 0, 0 ;  /* 0x00000000ff0d7431 */ /* 0x000fe400000001ff */
[----:B------:R-:W-:Y:S01]  /*4730*/  IMAD.MOV.U32 R15, RZ, RZ, 0x1 ;  /* 0x00000001ff0f7424 */ /* 0x000fe200078e00ff */
[----:B------:R-:W1:Y:S01]  /*4740*/  LDCU.128 UR48, c[0x0][0xb10] ;  /* 0x00016200ff3077ac */ /* 0x000e620008000c00 */
[----:B------:R-:W-:Y:S01]  /*4750*/  IMAD.MOV.U32 R14, RZ, RZ, RZ ;  /* 0x000000ffff0e7224 */ /* 0x000fe200078e00ff */
[----:B------:R-:W-:Y:S01]  /*4760*/  MOV R7, 0x1000 ;  /* 0x0000100000077802 */ /* 0x000fe20000000f00 */
[----:B------:R-:W3:Y:S01]  /*4770*/  LDCU UR30, c[0x0][0x374] ;  /* 0x00006e80ff1e77ac */ /* 0x000ee20008000800 */
[----:B------:R-:W4:Y:S01]  /*4780*/  LDC.64 R2, c[0x0][0x888] ;  /* 0x00022200ff027b82 */ /* 0x000f220000000a00 */
[----:B------:R-:W3:Y:S01]  /*4790*/  LDCU UR15, c[0x0][0xb0c] ;  /* 0x00016180ff0f77ac */ /* 0x000ee20008000800 */
[----:B------:R-:W2:Y:S06]  /*47a0*/  LDCU UR46, c[0x0][0xb20] ;  /* 0x00016400ff2e77ac */ /* 0x000eac0008000800 */
[----:B------:R-:W4:Y:S01]  /*47b0*/  LDC.64 R4, c[0x0][0x890] ;  /* 0x00022400ff047b82 */ /* 0x000f220000000a00 */
[----:B------:R-:W2:Y:S01]  /*47c0*/  LDCU UR4, c[0x0][0xb30] ;  /* 0x00016600ff0477ac */ /* 0x000ea20008000800 */
[----:B------:R-:W-:Y:S01]  /*47d0*/  UMOV UR21, 0x400 ;  /* 0x0000040000157882 */ /* 0x000fe20000000000 */
[----:B-1----:R-:W-:-:S02]  /*47e0*/  UIMAD.WIDE.U32 UR6, UR31, UR48, URZ ;  /* 0x000000301f0672a5 */ /* 0x002fc4000f8e00ff */
[----:B---3--:R-:W-:Y:S02]  /*47f0*/  UIMAD.WIDE.U32 UR8, UR30, UR51, URZ ;  /* 0x000000331e0872a5 */ /* 0x008fe4000f8e00ff */
[----:B------:R-:W-:Y:S02]  /*4800*/  ULEA UR21, UR47, UR21, 0x18 ;  /* 0x000000152f157291 */ /* 0x000fe4000f8ec0ff */
[----:B------:R-:W-:Y:S02]  /*4810*/  UPLOP3.LUT UP2, UPT, UPT, UPT, UPT, 0x40, 0x4 ;  /* 0x000000000004789c */ /* 0x000fe40003f4e870 */
[----:B------:R-:W-:Y:S01]  /*4820*/  UIADD3 UR37, UPT, UPT, UR21, 0x58, URZ ;  /* 0x0000005815257890 */ /* 0x000fe2000fffe0ff */
[----:B------:R-:W-:Y:S01]  /*4830*/  UMOV UR6, UR7 ;  /* 0x0000000700067c82 */ /* 0x000fe20008000000 */
[----:B------:R-:W-:Y:S01]  /*4840*/  UMOV UR38, UR9 ;  /* 0x0000000900267c82 */ /* 0x000fe20008000000 */
[----:B------:R-:W-:Y:S02]  /*4850*/  UISETP.GE.AND UP0, UPT, UR45, 0x1, UPT ;  /* 0x000000012d00788c */ /* 0x000fe4000bf06270 */
[----:B------:R-:W-:Y:S01]  /*4860*/  UISETP.NE.AND UP4, UPT, UR45, 0x1, UPT ;  /* 0x000000012d00788c */ /* 0x000fe2000bf85270 */
[----:B------:R-:W1:Y:S01]  /*4870*/  LDCU.64 UR22, c[0x0][0xb28] ;  /* 0x00016500ff1677ac */ /* 0x000e620008000a00 */
[----:B------:R-:W-:-:S02]  /*4880*/  UISETP.NE.AND UP6, UPT, UR15, 0x1, UPT ;  /* 0x000000010f00788c */ /* 0x000fc4000bfc5270 */
[----:B------:R-:W-:Y:S02]  /*4890*/  UISETP.NE.AND UP5, UPT, UR50, 0x1, UPT ;  /* 0x000000013200788c */ /* 0x000fe4000bfa5270 */
[----:B------:R-:W-:Y:S02]  /*48a0*/  UIADD3 UR41, UPT, UPT, UR21, 0x40, URZ ;  /* 0x0000004015297890 */ /* 0x000fe4000fffe0ff */
[----:B------:R-:W-:Y:S02]  /*48b0*/  UIADD3 UR33, UPT, UPT, UR21, 0x48, URZ ;  /* 0x0000004815217890 */ /* 0x000fe4000fffe0ff */
[----:B------:R-:W-:Y:S02]  /*48c0*/  UIADD3 UR25, UPT, UPT, UR21, 0x50, URZ ;  /* 0x0000005015197890 */ /* 0x000fe4000fffe0ff */
[----:B------:R-:W-:Y:S02]  /*48d0*/  UPRMT UR37, UR47, 0x654, UR37 ;  /* 0x000006542f257896 */ /* 0x000fe40008000025 */
[----:B------:R-:W-:-:S02]  /*48e0*/  USHF.R.U32.HI UR39, URZ, UR49, UR6 ;  /* 0x00000031ff277299 */ /* 0x000fc40008011606 */
[----:B--2---:R-:W-:Y:S02]  /*48f0*/  USHF.R.U32.HI UR38, URZ, UR46, UR38 ;  /* 0x0000002eff267299 */ /* 0x004fe40008011626 */
[----:B------:R-:W-:-:S11]  /*4900*/  UISETP.NE.AND UP3, UPT, UR4, 0x1, UPT ;  /* 0x000000010400788c */ /* 0x000fd6000bf65270 */
.L_x_96:
[C---:B------:R-:W-:Y:S02]  /*4910*/  LEA R12, R14.reuse, UR21, 0x3 ;  /* 0x000000150e0c7c11 */ /* 0x040fe4000f8e18ff */
[----:B------:R-:W-:Y:S02]  /*4920*/  SHF.L.U32 R0, R13, 0x1f, RZ ;  /* 0x0000001f0d007819 */ /* 0x000fe400000006ff */
[----:B------:R-:W-:Y:S02]  /*4930*/  LEA R8, R14, UR21, 0x4 ;  /* 0x000000150e087c11 */ /* 0x000fe4000f8e20ff */
[----:B--2---:R-:W2:Y:S02]  /*4940*/  SYNCS.PHASECHK.TRANS64.TRYWAIT P0, [R12+URZ+0x90], R0 ;  /* 0x000090000c0075a7 */ /* 0x004ea400080011ff */
[----:B--2---:R-:W-:Y:S05]  /*4950*/  @!P0 BRA `(.L_x_86) ;  /* 0x0000004c00ac8947 */ /* 0x004fea0003800000 */
.L_x_179:
[----:B------:R-:W3:Y:S01]  /*4960*/  LDS.128 R8, [R8+0x120] ;  /* 0x0001200008087984 */ /* 0x000ee20000000c00 */
[----:B------:R-:W-:Y:S01]  /*4970*/  UISETP.GE.AND UP0, UPT, UR45, 0x1, UPT ;  /* 0x000000012d00788c */ /* 0x000fe2000bf06270 */
[----:B------:R-:W-:Y:S01]  /*4980*/  @!PT LDS RZ, [RZ] ;  /* 0x00000000fffff984 */ /* 0x000fe20000000800 */
[----:B------:R-:W-:Y:S01]  /*4990*/  @!PT LDS RZ, [RZ] ;  /* 0x00000000fffff984 */ /* 0x000fe20000000800 */
[----:B------:R-:W-:Y:S01]  /*49a0*/  @!PT LDS RZ, [RZ] ;  /* 0x00000000fffff984 */ /* 0x000fe20000000800 */
[----:B------:R-:W-:Y:S01]  /*49b0*/  @!PT LDS RZ, [RZ] ;  /* 0x00000000fffff984 */ /* 0x000fe20000000800 */
[----:B------:R1:W-:Y:S06]  /*49c0*/  MEMBAR.ALL.CTA ;  /* 0x0000000000007992 */ /* 0x0003ec0000008000 */
[----:B-1----:R-:W1:Y:S01]  /*49d0*/  FENCE.VIEW.ASYNC.S ;  /* 0x00000000000073c6 */ /* 0x002e620000000000 */
[----:B---3--:R-:W-:Y:S11]  /*49e0*/  LOP3.LUT P0, RZ, R10, 0x1, RZ, 0xc0, !PT ;  /* 0x000000010aff7812 */ /* 0x008ff6000780c0ff */
[----:B------:R-:W-:Y:S02]  /*49f0*/  @!UPT UIADD3 URZ, UPT, UPT, URZ, URZ, URZ ;  /* 0x000000fffffff290 */ /* 0x000fe4000fffe0ff */
[----:B-1----:R-:W-:Y:S01]  /*4a00*/  VOTEU.ANY UP1, P0 ;  /* 0x0000000000ff7886 */ /* 0x002fe20000020100 */
[----:B------:R-:W-:Y:S11]  /*4a10*/  PLOP3.LUT P0, PT, PT, PT, UP1, 0x80, 0x8 ;  /* 0x000000000008781c */ /* 0x000ff60003f0f018 */
[----:B------:R-:W-:Y:S02]  /*4a20*/  @!UPT UIADD3 URZ, UPT, UPT, URZ, URZ, URZ ;  /* 0x000000fffffff290 */ /* 0x000fe4000fffe0ff */
[----:B--2---:R-:W-:Y:S02]  /*4a30*/  @P0 SHF.R.U32.HI R0, RZ, 0x10, R9 ;  /* 0x00000010ff000819 */ /* 0x004fe40000011609 */
[----:B------:R-:W-:Y:S02]  /*4a40*/  @P0 MOV R6, R8 ;  /* 0x0000000800060202 */ /* 0x000fe40000000f00 */
[----:B------:R-:W-:Y:S01]  /*4a50*/  @P0 R2UR UR4, R0 ;  /* 0x00000000000402ca */ /* 0x000fe200000e0000 */
[----:B------:R-:W-:Y:S01]  /*4a60*/  VIADD R0, R12, 0xa0 ;  /* 0x000000a00c007836 */ /* 0x000fe20000000000 */
[----:B------:R-:W-:Y:S02]  /*4a70*/  @P0 LOP3.LUT R8, R9, 0xffff, RZ, 0xc0, !PT ;  /* 0x0000ffff09080812 */ /* 0x000fe400078ec0ff */
[----:B------:R-:W-:Y:S02]  /*4a80*/  @P0 R2UR UR6, R6 ;  /* 0x00000000060602ca */ /* 0x000fe400000e0000 */
[----:B------:R-:W-:Y:S02]  /*4a90*/  PRMT R0, RZ, 0x654, R0 ;  /* 0x00000654ff007816 */ /* 0x000fe40000000000 */
[----:B------:R-:W-:Y:S02]  /*4aa0*/  @P0 R2UR UR5, R8 ;  /* 0x00000000080502ca */ /* 0x000fe400000e0000 */
[----:B------:R1:W-:Y:S03]  /*4ab0*/  SYNCS.ARRIVE.TRANS64.RED.A1T0 RZ, [R0+URZ], RZ ;  /* 0x000000ff00ff79a7 */ /* 0x0003e600081004ff */
[----:B------:R-:W-:Y:S04]  /*4ac0*/  @UP1 UMOV UR29, UR4 ;  /* 0x00000004001d1c82 */ /* 0x000fe80008000000 */
[----:B------:R-:W-:Y:S04]  /*4ad0*/  @UP1 UMOV UR14, UR6 ;  /* 0x00000006000e1c82 */ /* 0x000fe80008000000 */
[----:B------:R-:W-:Y:S01]  /*4ae0*/  @UP1 UMOV UR13, UR5 ;  /* 0x00000005000d1c82 */ /* 0x000fe20008000000 */
[----:B------:R-:W-:Y:S05]  /*4af0*/  BRA.U !UP0, `(.L_x_87) ;  /* 0x0000000108a47547 */ /* 0x000fea000b800000 */
[----:B------:R-:W-:Y:S02]  /*4b00*/  UIMAD.WIDE.U32 UR16, UR13, UR51, URZ ;  /* 0x000000330d1072a5 */ /* 0x000fe4000f8e00ff */
[----:B------:R-:W-:Y:S02]  /*4b10*/  UIMAD.WIDE.U32 UR18, UR14, UR48, URZ ;  /* 0x000000300e1272a5 */ /* 0x000fe4000f8e00ff */
[----:B------:R-:W-:Y:S02]  /*4b20*/  USEL UR4, UR30, UR38, !UP5 ;  /* 0x000000261e047287 */ /* 0x000fe4000e800000 */
[----:B------:R-:W-:Y:S02]  /*4b30*/  USEL UR7, UR31, UR39, !UP6 ;  /* 0x000000271f077287 */ /* 0x000fe4000f000000 */
[----:B------:R-:W-:Y:S02]  /*4b40*/  UIMAD.WIDE.U32 UR8, UR4, UR22, URZ ;  /* 0x00000016040872a5 */ /* 0x000fe4000f8e00ff */
[----:B------:R-:W-:Y:S01]  /*4b50*/  UIMAD.WIDE.U32 UR10, UR7, UR22, URZ ;  /* 0x00000016070a72a5 */ /* 0x000fe2000f8e00ff */
[----:B------:R-:W-:Y:S02]  /*4b60*/  UMOV UR5, UR17 ;  /* 0x0000001100057c82 */ /* 0x000fe40008000000 */
[----:B------:R-:W-:Y:S03]  /*4b70*/  USHF.R.U32.HI UR6, URZ, UR46, UR5 ;  /* 0x0000002eff067299 */ /* 0x000fe60008011605 */
[----:B------:R-:W-:Y:S01]  /*4b80*/  UMOV UR5, UR19 ;  /* 0x0000001300057c82 */ /* 0x000fe20008000000 */
[----:B------:R-:W-:Y:S02]  /*4b90*/  USEL UR6, UR13, UR6, !UP5 ;  /* 0x000000060d067287 */ /* 0x000fe4000e800000 */
[----:B------:R-:W-:Y:S03]  /*4ba0*/  USHF.R.U32.HI UR12, URZ, UR49, UR5 ;  /* 0x00000031ff0c7299 */ /* 0x000fe60008011605 */
[----:B------:R-:W-:Y:S02]  /*4bb0*/  UMOV UR5, UR9 ;  /* 0x0000000900057c82 */ /* 0x000fe40008000000 */
[----:B------:R-:W-:Y:S03]  /*4bc0*/  @UP4 USHF.R.U32.HI UR4, URZ, UR23, UR5 ;  /* 0x00000017ff044299 */ /* 0x000fe60008011605 */
[----:B------:R-:W-:Y:S01]  /*4bd0*/  UMOV UR5, UR11 ;  /* 0x0000000b00057c82 */ /* 0x000fe20008000000 */
[----:B------:R-:W-:Y:S02]  /*4be0*/  UIMAD UR4, UR45, UR4, URZ ;  /* 0x000000042d0472a4 */ /* 0x000fe4000f8e02ff */
[----:B------:R-:W-:Y:S02]  /*4bf0*/  @UP4 USHF.R.U32.HI UR7, URZ, UR23, UR5 ;  /* 0x00000017ff074299 */ /* 0x000fe40008011605 */
[----:B------:R-:W-:Y:S02]  /*4c00*/  UIMAD.WIDE.U32 UR10, UR6, UR22, URZ ;  /* 0x00000016060a72a5 */ /* 0x000fe4000f8e00ff */
[----:B------:R-:W-:Y:S02]  /*4c10*/  USEL UR5, UR14, UR12, !UP6 ;  /* 0x0000000c0e057287 */ /* 0x000fe4000f000000 */
[----:B------:R-:W-:Y:S02]  /*4c20*/  UIMAD UR8, UR45, UR7, URZ ;  /* 0x000000072d0872a4 */ /* 0x000fe4000f8e02ff */
[----:B------:R-:W-:Y:S03]  /*4c30*/  UISETP.GE.AND UP0, UPT, UR6, UR4, UPT ;  /* 0x000000040600728c */ /* 0x000fe6000bf06270 */
[----:B------:R-:W-:Y:S01]  /*4c40*/  UMOV UR4, UR11 ;  /* 0x0000000b00047c82 */ /* 0x000fe20008000000 */
[----:B------:R-:W-:Y:S02]  /*4c50*/  UISETP.GE.OR UP0, UPT, UR5, UR8, UP0 ;  /* 0x000000080500728c */ /* 0x000fe40008706670 */
[----:B------:R-:W-:Y:S02]  /*4c60*/  USHF.R.U32.HI UR4, URZ, UR23, UR4 ;  /* 0x00000017ff047299 */ /* 0x000fe40008011604 */
[----:B------:R-:W-:Y:S02]  /*4c70*/  UIMAD.WIDE.U32 UR8, UR5, UR22, URZ ;  /* 0x00000016050872a5 */ /* 0x000fe4000f8e00ff */
[----:B------:R-:W-:Y:S04]  /*4c80*/  USEL UR10, UR6, UR4, !UP4 ;  /* 0x00000004060a7287 */ /* 0x000fe8000e000000 */
[----:B------:R-:W-:Y:S01]  /*4c90*/  UIADD3 UR11, UPT, UPT, -UR10, URZ, URZ ;  /* 0x000000ff0a0b7290 */ /* 0x000fe2000fffe1ff */
[----:B------:R-:W-:Y:S02]  /*4ca0*/  @!UP0 UMOV UR4, UR9 ;  /* 0x0000000900048c82 */ /* 0x000fe40008000000 */
[----:B------:R-:W-:Y:S02]  /*4cb0*/  @!UP0 USHF.R.U32.HI UR4, URZ, UR23, UR4 ;  /* 0x00000017ff048299 */ /* 0x000fe40008011604 */
[----:B------:R-:W-:Y:S02]  /*4cc0*/  UIMAD UR8, UR45, UR11, UR6 ;  /* 0x0000000b2d0872a4 */ /* 0x000fe4000f8e0206 */
[----:B------:R-:W-:Y:S04]  /*4cd0*/  @!UP0 USEL UR4, UR5, UR4, !UP4 ;  /* 0x0000000405048287 */ /* 0x000fe8000e000000 */
[----:B------:R-:W-:Y:S02]  /*4ce0*/  @!UP0 UIMAD UR7, UR7, UR8, UR4 ;  /* 0x00000008070782a4 */ /* 0x000fe4000f8e0204 */
[----:B------:R-:W-:Y:S02]  /*4cf0*/  @!UP0 UIADD3 UR9, UPT, UPT, UR10, -UR4, URZ ;  /* 0x800000040a098290 */ /* 0x000fe4000fffe0ff */
[----:B------:R-:W-:Y:S02]  /*4d00*/  UIADD3 UR8, UPT, UPT, -UR6, URZ, URZ ;  /* 0x000000ff06087290 */ /* 0x000fe4000fffe1ff */
[----:B------:R-:W-:Y:S02]  /*4d10*/  UIADD3 UR4, UPT, UPT, -UR5, URZ, URZ ;  /* 0x000000ff05047290 */ /* 0x000fe4000fffe1ff */
[----:B------:R-:W-:Y:S03]  /*4d20*/  @!UP0 UIMAD UR6, UR9, UR45, UR5 ;  /* 0x0000002d090682a4 */ /* 0x000fe6000f8e0205 */
[----:B------:R-:W-:Y:S01]  /*4d30*/  @!UP0 UMOV UR5, UR7 ;  /* 0x0000000700058c82 */ /* 0x000fe20008000000 */
[----:B------:R-:W-:Y:S02]  /*4d40*/  UIMAD UR7, UR15, UR4, UR14 ;  /* 0x000000040f0772a4 */ /* 0x000fe4000f8e020e */
[----:B------:R-:W-:Y:S02]  /*4d50*/  UIMAD UR4, UR50, UR8, UR13 ;  /* 0x00000008320472a4 */ /* 0x000fe4000f8e020d */
[----:B------:R-:W-:Y:S02]  /*4d60*/  UIMAD UR14, UR5, UR15, UR7 ;  /* 0x0000000f050e72a4 */ /* 0x000fe4000f8e0207 */
[----:B------:R-:W-:Y:S11]  /*4d70*/  UIMAD UR13, UR6, UR50, UR4 ;  /* 0x00000032060d72a4 */ /* 0x000ff6000f8e0204 */
[----:B------:R-:W-:Y:S01]  /*4d80*/  @!UPT UIADD3 URZ, UPT, UPT, URZ, URZ, URZ ;  /* 0x000000fffffff290 */ /* 0x000fe2000fffe0ff */
.L_x_87:
[----:B------:R-:W2:Y:S01]  /*4d90*/  @!UP3 LDCU.128 UR8, c[0x0][0xb10] ;  /* 0x00016200ff08b7ac */ /* 0x000ea20008000c00 */
[C---:B----4-:R-:W-:Y:S02]  /*4da0*/  ISETP.NE.U32.AND P1, PT, R4.reuse, RZ, PT ;  /* 0x000000ff0400720c */ /* 0x050fe40003f25070 */
[----:B------:R-:W-:Y:S02]  /*4db0*/  ISETP.NE.U32.AND P0, PT, R4, RZ, PT ;  /* 0x000000ff0400720c */ /* 0x000fe40003f05070 */
[C---:B------:R-:W-:Y:S02]  /*4dc0*/  ISETP.NE.AND.EX P1, PT, R5.reuse, RZ, PT, P1 ;  /* 0x000000ff0500720c */ /* 0x040fe40003f25310 */
[----:B------:R-:W-:Y:S01]  /*4dd0*/  ISETP.NE.AND.EX P0, PT, R5, RZ, PT, P0 ;  /* 0x000000ff0500720c */ /* 0x000fe20003f05300 */
[----:B------:R-:W3:Y:S01]  /*4de0*/  @!UP3 LDCU UR5, c[0x0][0xb0c] ;  /* 0x00016180ff05b7ac */ /* 0x000ee20008000800 */
[----:B------:R-:W-:Y:S01]  /*4df0*/  SHF.L.U32 R9, R15, 0x1f, RZ ;  /* 0x0000001f0f097819 */ /* 0x000fe200000006ff */
[----:B------:R-:W-:Y:S02]  /*4e00*/  USHF.L.U32 UR42, UR28, 0x7, URZ ;  /* 0x000000071c2a7899 */ /* 0x000fe400080006ff */
[----:B------:R-:W-:Y:S02]  /*4e10*/  USHF.L.U32 UR43, UR20, 0x6, URZ ;  /* 0x00000006142b7899 */ /* 0x000fe400080006ff */
[----:B--2---:R-:W-:Y:S07]  /*4e20*/  UIMAD.WIDE.U32 UR6, UR14, UR8, URZ ;  /* 0x000000080e0672a5 */ /* 0x004fee000f8e00ff */
[----:B------:R-:W-:Y:S01]  /*4e30*/  @!UP3 UMOV UR4, UR7 ;  /* 0x000000070004bc82 */ /* 0x000fe20008000000 */
[----:B---3--:R-:W-:Y:S02]  /*4e40*/  @!UP3 UISETP.NE.AND UP0, UPT, UR5, 0x1, UPT ;  /* 0x000000010500b88c */ /* 0x008fe4000bf05270 */
[----:B------:R-:W-:Y:S02]  /*4e50*/  @!UP3 USHF.R.U32.HI UR4, URZ, UR9, UR4 ;  /* 0x00000009ff04b299 */ /* 0x000fe40008011604 */
[----:B------:R-:W-:Y:S02]  /*4e60*/  UIMAD.WIDE.U32 UR6, UR13, UR11, URZ ;  /* 0x0000000b0d0672a5 */ /* 0x000fe4000f8e00ff */
[----:B------:R-:W-:Y:S02]  /*4e70*/  @!UP3 USEL UR8, UR14, UR4, !UP0 ;  /* 0x000000040e08b287 */ /* 0x000fe4000c000000 */
[----:B------:R-:W-:Y:S03]  /*4e80*/  @!UP3 UISETP.NE.AND UP0, UPT, UR10, 0x1, UPT ;  /* 0x000000010a00b88c */ /* 0x000fe6000bf05270 */
[----:B------:R-:W-:Y:S02]  /*4e90*/  @!UP3 UMOV UR6, UR7 ;  /* 0x000000070006bc82 */ /* 0x000fe40008000000 */
[----:B------:R-:W2:Y:S02]  /*4ea0*/  @!UP3 LDCU UR4, c[0x0][0xb20] ;  /* 0x00016400ff04b7ac */ /* 0x000ea40008000800 */
[----:B--2---:R-:W-:Y:S04]  /*4eb0*/  @!UP3 USHF.R.U32.HI UR6, URZ, UR4, UR6 ;  /* 0x00000004ff06b299 */ /* 0x004fe80008011606 */
[----:B------:R-:W-:Y:S04]  /*4ec0*/  @!UP3 USEL UR6, UR13, UR6, !UP0 ;  /* 0x000000060d06b287 */ /* 0x000fe8000c000000 */
[----:B------:R-:W-:Y:S02]  /*4ed0*/  @!UP3 UIADD3 UR4, UPT, UPT, -UR8, UR6, URZ ;  /* 0x000000060804b290 */ /* 0x000fe4000fffe1ff */
[----:B------:R-:W-:Y:S02]  /*4ee0*/  @!UP3 UIADD3 UR6, UPT, UPT, UR8, -UR6, URZ ;  /* 0x800000060806b290 */ /* 0x000fe4000fffe0ff */
[----:B------:R-:W-:Y:S02]  /*4ef0*/  @!UP3 UIMAD UR14, UR4, UR5, UR14 ;  /* 0x00000005040eb2a4 */ /* 0x000fe4000f8e020e */
[----:B------:R-:W-:Y:S01]  /*4f00*/  @!UP3 UIMAD UR13, UR6, UR10, UR13 ;  /* 0x0000000a060db2a4 */ /* 0x000fe2000f8e020d */
[----:B------:R-:W-:Y:S11]  /*4f10*/  BRA.U UP2, `(.L_x_88) ;  /* 0x0000000102107547 */ /* 0x000ff6000b800000 */
[----:B------:R-:W-:Y:S04]  /*4f20*/  MOV R6, UR52 ;  /* 0x0000003400067c02 */ /* 0x000fe80008000f00 */
[----:B------:R-:W-:Y:S04]  /*4f30*/  SHF.L.U32 R6, R6, 0x1f, RZ ;  /* 0x0000001f06067819 */ /* 0x000fe800000006ff */
[----:B------:R-:W2:Y:S02]  /*4f40*/  SYNCS.PHASECHK.TRANS64.TRYWAIT P2, [UR21+0x88], R6 ;  /* 0x00008806ff0075a7 */ /* 0x000ea40008041115 */
[----:B--2---:R-:W-:Y:S05]  /*4f50*/  @!P2 BRA `(.L_x_89) ;  /* 0x000000480040a947 */ /* 0x004fea0003800000 */
.L_x_88:
[----:B------:R-:W-:Y:S05]  /*4f60*/  @!P1 BRA `(.L_x_90) ;  /* 0x0000000000309947 */ /* 0x000fea0003800000 */
[----:B------:R-:W-:Y:S01]  /*4f70*/  ISETP.NE.U32.AND P1, PT, R2, RZ, PT ;  /* 0x000000ff0200720c */ /* 0x000fe20003f25070 */
[----:B------:R-:W2:Y:S01]  /*4f80*/  LDCU.64 UR4, c[0x0][0x358] ;  /* 0x00006b00ff0477ac */ /* 0x000ea20008000a00 */
[----:B------:R-:W-:Y:S02]  /*4f90*/  IMAD.MOV.U32 R50, RZ, RZ, 0x1 ;  /* 0x00000001ff327424 */ /* 0x000fe400078e00ff */
[----:B------:R-:W-:Y:S11]  /*4fa0*/  ISETP.NE.AND.EX P1, PT, R3, RZ, PT, P1 ;  /* 0x000000ff0300720c */ /* 0x000ff60003f25310 */
[----:B------:R-:W-:Y:S02]  /*4fb0*/  @!UPT UIADD3 URZ, UPT, UPT, URZ, URZ, URZ ;  /* 0x000000fffffff290 */ /* 0x000fe4000fffe0ff */
[----:B------:R-:W3:Y:S01]  /*4fc0*/  @P1 LDC.64 R10, c[0x0][0x888] ;  /* 0x00022200ff0a1b82 */ /* 0x000ee20000000a00 */
[----:B-1----:R-:W-:Y:S04]  /*4fd0*/  @P1 IMAD R0, R4, UR36, RZ ;  /* 0x0000002404001c24 */ /* 0x002fe8000f8e02ff */
[----:B---3--:R-:W-:Y:S04]  /*4fe0*/  @P1 IMAD.WIDE R10, R0, 0x4, R10 ;  /* 0x00000004000a1825 */ /* 0x008fe800078e020a */
[----:B------:R-:W-:Y:S01]  /*4ff0*/  HFMA2 R0, -RZ, RZ, 0, 5.9604644775390625e-08 ;  /* 0x00000001ff007431 */ /* 0x000fe200000001ff */
[----:B--2--5:R2:W5:Y:S04]  /*5000*/  @P1 LDG.E R27, desc[UR4][R10.64] ;  /* 0x000000040a1b1981 */ /* 0x024568000c1e1900 */
[----:B------:R-:W-:Y:S01]  /*5010*/  @!P1 PRMT R50, R0, 0x7610, R50 ;  /* 0x0000761000329816 */ /* 0x000fe20000000032 */
[----:B--2---:R-:W3:Y:S06]  /*5020*/  @!P1 LDC R27, c[0x0][0x880] ;  /* 0x00022000ff1b9b82 */ /* 0x004eec0000000800 */
.L_x_90:
[----:B---3-5:R-:W-:Y:S01]  /*5030*/  @!P0 FSETP.EQ.AND P1, PT, R27, RZ, PT ;  /* 0x000000ff1b00820b */ /* 0x028fe20003f22000 */
[----:B------:R-:W-:Y:S01]  /*5040*/  @!UPT UIADD3 URZ, UPT, UPT, URZ, URZ, URZ ;  /* 0x000000fffffff290 */ /* 0x000fe2000fffe0ff */
[----:B------:R-:W-:Y:S11]  /*5050*/  @!P0 BRA `(.L_x_91) ;  /* 0x0000000000188947 */ /* 0x000ff60003800000 */
[----:B------:R-:W-:Y:S02]  /*5060*/  LOP3.LUT P0, RZ, R50, 0xff, RZ, 0xc0, !PT ;  /* 0x000000ff32ff7812 */ /* 0x000fe4000780c0ff */
[----:B------:R-:W-:Y:S04]  /*5070*/  ISETP.NE.U32.AND P1, PT, R2, RZ, PT ;  /* 0x000000ff0200720c */ /* 0x000fe80003f25070 */
[----:B------:R-:W-:Y:S04]  /*5080*/  ISETP.NE.AND.EX P1, PT, R3, RZ, PT, P1 ;  /* 0x000000ff0300720c */ /* 0x000fe80003f25310 */
[----:B------:R-:W-:Y:S03]  /*5090*/  PLOP3.LUT P1, PT, P1, PT, PT, 0x8, 0x80 ;  /* 0x000000000080781c */ /* 0x000fe60000f2e170 */
[----:B------:R-:W-:Y:S11]  /*50a0*/  @P0 FSETP.EQ.AND P1, PT, R27, RZ, PT ;  /* 0x000000ff1b00020b */ /* 0x000ff60003f22000 */
[----:B------:R-:W-:Y:S02]  /*50b0*/  @!UPT UIADD3 URZ, UPT, UPT, URZ, URZ, URZ ;  /* 0x000000fffffff290 */ /* 0x000fe4000fffe0ff */
.L_x_91:
[----:B------:R-:W2:Y:S01]  /*50c0*/  SYNCS.PHASECHK.TRANS64.TRYWAIT P2, [UR21+0x60], R9 ;  /* 0x00006009ff0075a7 */ /* 0x000ea20008041115 */
[----:B------:R-:W-:Y:S04]  /*50d0*/  ELECT P0, URZ, PT ;  /* 0x0000000000ff782f */ /* 0x000fe80003800000 */
[----:B------:R-:W-:Y:S11]  /*50e0*/  PLOP3.LUT P1, PT, P1, P0, PT, 0xf2, 0x2f ;  /* 0x00000000002f781c */ /* 0x000ff60000f21e72 */
[----:B------:R-:W-:Y:S02]  /*50f0*/  @!UPT UIADD3 URZ, UPT, UPT, URZ, URZ, URZ ;  /* 0x000000fffffff290 */ /* 0x000fe4000fffe0ff */
[----:B------:R-:W-:Y:S05]  /*5100*/  @!P1 IADD3 R8, P0, PT, R16, 0x580, RZ ;  /* 0x0000058010089810 */ /* 0x000fea0007f1e0ff */
[----:B-1----:R-:W-:Y:S01]  /*5110*/  @!P1 IMAD.X R6, RZ, RZ, R17, P0 ;  /* 0x000000ffff069224 */ /* 0x002fe200000e0611 */
[----:B--2---:R-:W-:Y:S07]  /*5120*/  @!P2 BRA `(.L_x_92) ;  /* 0x0000004400e4a947 */ /* 0x004fee0003800000 */
.L_x_182:
[----:B------:R-:W-:Y:S01]  /*5130*/  @!P1 R2UR UR5, R8 ;  /* 0x00000000080592ca */ /* 0x000fe200000e0000 */
[----:B------:R-:W-:Y:S01]  /*5140*/  VOTEU.ALL UP0, P1 ;  /* 0x0000000000ff7886 */ /* 0x000fe20000800000 */
[----:B------:R-:W-:Y:S01]  /*5150*/  @!P1 R2UR UR4, R6 ;  /* 0x00000000060492ca */ /* 0x000fe200000e0000 */
[----:B------:R-:W-:Y:S01]  /*5160*/  UMOV UR16, 0x0 ;  /* 0x0000000000107882 */ /* 0x000fe20000000000 */
[----:B------:R-:W-:Y:S01]  /*5170*/  UMOV UR17, 0x10000000 ;  /* 0x1000000000117882 */ /* 0x000fe20000000000 */
[----:B------:R-:W-:Y:S01]  /*5180*/  UMOV UR44, UR36 ;  /* 0x00000024002c7c82 */ /* 0x000fe20008000000 */
[----:B------:R-:W-:Y:S01]  /*5190*/  @!UP0 UIADD3 UR40, UPT, UPT, UR21, 0x200, URZ ;  /* 0x0000020015288890 */ /* 0x000fe2000fffe0ff */
[----:B-1----:R-:W-:Y:S01]  /*51a0*/  @!P1 IMAD.MOV.U32 R0, RZ, RZ, 0x1000 ;  /* 0x00001000ff009424 */ /* 0x002fe200078e00ff */
[----:B------:R-:W-:Y:S01]  /*51b0*/  @!UP0 UIADD3 UR10, UPT, UPT, UR42, 0x40, URZ ;  /* 0x000000402a0a8890 */ /* 0x000fe2000fffe0ff */
[----:B------:R-:W-:Y:S01]  /*51c0*/  @!P1 IADD3 R8, P0, PT, R16, 0x580, RZ ;  /* 0x0000058010089810 */ /* 0x000fe20007f1e0ff */
[----:B------:R-:W-:Y:S01]  /*51d0*/  @!UP0 UIADD3 UR8, UPT, UPT, UR21, 0xa00, URZ ;  /* 0x00000a0015088890 */ /* 0x000fe2000fffe0ff */
[----:B------:R-:W-:Y:S02]  /*51e0*/  VOTEU.ALL UP0, P1 ;  /* 0x0000000000ff7886 */ /* 0x000fe40000800000 */
[----:B------:R-:W-:Y:S01]  /*51f0*/  IMAD.U32 R10, RZ, RZ, UR5 ;  /* 0x00000005ff0a7e24 */ /* 0x000fe2000f8e00ff */
[----:B------:R-:W-:Y:S01]  /*5200*/  UMOV UR9, UR41 ;  /* 0x0000002900097c82 */ /* 0x000fe20008000000 */
[----:B------:R-:W-:Y:S01]  /*5210*/  IMAD.U32 R11, RZ, RZ, UR4 ;  /* 0x00000004ff0b7e24 */ /* 0x000fe2000f8e00ff */
[----:B------:R-:W-:Y:S01]  /*5220*/  UMOV UR11, UR43 ;  /* 0x0000002b000b7c82 */ /* 0x000fe20008000000 */
[----:B------:R-:W-:Y:S01]  /*5230*/  UMOV UR12, UR36 ;  /* 0x00000024000c7c82 */ /* 0x000fe20008000000 */
[----:B------:R-:W-:Y:S01]  /*5240*/  @!P1 R2UR UR4, R10 ;  /* 0x000000000a0492ca */ /* 0x000fe200000e0000 */
[----:B------:R-:W-:Y:S01]  /*5250*/  UPRMT UR6, UR47, 0x654, UR41 ;  /* 0x000006542f067896 */ /* 0x000fe20008000029 */
[----:B------:R-:W-:Y:S01]  /*5260*/  @!P1 R2UR UR5, R11 ;  /* 0x000000000b0592ca */ /* 0x000fe200000e0000 */
[----:B------:R-:W-:Y:S11]  /*5270*/  @!P1 IMAD.X R6, RZ, RZ, R17, P0 ;  /* 0x000000ffff069224 */ /* 0x000ff600000e0611 */
[----:B------:R-:W-:Y:S01]  /*5280*/  @!UPT UIADD3 URZ, UPT, UPT, URZ, URZ, URZ ;  /* 0x000000fffffff290 */ /* 0x000fe2000fffe0ff */
[----:B------:R1:W-:Y:S01]  /*5290*/  @!UP0 UTMALDG.3D [UR40], [UR4], desc[UR16] ;  /* 0x00001028040085b4 */ /* 0x0003e20008011000 */
[----:B------:R-:W-:Y:S05]  /*52a0*/  VOTEU.ALL UP0, P1 ;  /* 0x0000000000ff7886 */ /* 0x000fea0000800000 */
[----:B------:R1:W-:Y:S01]  /*52b0*/  @!UP0 UTMALDG.3D [UR8], [UR4], desc[UR16] ;  /* 0x00001008040085b4 */ /* 0x0003e20008011000 */
[----:B------:R1:W-:Y:S01]  /*52c0*/  @!P1 SYNCS.ARRIVE.TRANS64.RED.A0TR RZ, [UR21+0x40], R0 ;  /* 0x00004000ffff99a7 */ /* 0x0003e20008300415 */
[----:B------:R-:W-:Y:S01]  /*52d0*/  SYNCS.ARRIVE.TRANS64.RED.A1T0 RZ, [UR6], RZ ;  /* 0x000000ffffff79a7 */ /* 0x000fe20008100406 */
[----:B------:R-:W2:Y:S02]  /*52e0*/  SYNCS.PHASECHK.TRANS64.TRYWAIT P2, [UR21+0x68], R9 ;  /* 0x00006809ff0075a7 */ /* 0x000ea40008041115 */
[----:B-12---:R-:W-:Y:S05]  /*52f0*/  @!P2 BRA `(.L_x_93) ;  /* 0x000000440088a947 */ /* 0x006fea0003800000 */
.L_x_184:
        /* <DEDUP_REMOVED lines=10> */
[----:B------:R-:W-:Y:S02]  /*53a0*/  @!UP0 UIADD3 UR10, UPT, UPT, UR42, 0x50, URZ ;  /* 0x000000502a0a8890 */ /* 0x000fe4000fffe0ff */
[----:B------:R-:W-:Y:S01]  /*53b0*/  @!UP0 UIADD3 UR8, UPT, UPT, UR21, 0x1a00, URZ ;  /* 0x00001a0015088890 */ /* 0x000fe2000fffe0ff */
[----:B------:R-:W-:Y:S01]  /*53c0*/  IMAD.U32 R10, RZ, RZ, UR5 ;  /* 0x00000005ff0a7e24 */ /* 0x000fe2000f8e00ff */
[----:B------:R-:W-:Y:S01]  /*53d0*/  VOTEU.ALL UP0, P1 ;  /* 0x0000000000ff7886 */ /* 0x000fe20000800000 */
[----:B------:R-:W-:Y:S01]  /*53e0*/  IMAD.U32 R11, RZ, RZ, UR4 ;  /* 0x00000004ff0b7e24 */ /* 0x000fe2000f8e00ff */
[----:B------:R-:W-:Y:S01]  /*53f0*/  UMOV UR9, UR33 ;  /* 0x0000002100097c82 */ /* 0x000fe20008000000 */
[----:B------:R-:W-:Y:S01]  /*5400*/  UMOV UR11, UR43 ;  /* 0x0000002b000b7c82 */ /* 0x000fe20008000000 */
[----:B------:R-:W-:Y:S01]  /*5410*/  @!P1 R2UR UR4, R10 ;  /* 0x000000000a0492ca */ /* 0x000fe200000e0000 */
[----:B------:R-:W-:Y:S01]  /*5420*/  UMOV UR12, UR36 ;  /* 0x00000024000c7c82 */ /* 0x000fe20008000000 */
[----:B------:R-:W-:Y:S01]  /*5430*/  @!P1 R2UR UR5, R11 ;  /* 0x000000000b0592ca */ /* 0x000fe200000e0000 */
[----:B------:R-:W-:Y:S01]  /*5440*/  UPRMT UR6, UR47, 0x654, UR33 ;  /* 0x000006542f067896 */ /* 0x000fe20008000021 */
[----:B------:R-:W-:Y:S11]  /*5450*/  @!P1 IMAD.X R6, RZ, RZ, R17, P0 ;  /* 0x000000ffff069224 */ /* 0x000ff600000e0611 */
[----:B------:R1:W-:Y:S01]  /*5460*/  @!UP0 UTMALDG.3D [UR32], [UR4], desc[UR16] ;  /* 0x00001020040085b4 */ /* 0x0003e20008011000 */
[----:B------:R-:W-:Y:S05]  /*5470*/  VOTEU.ALL UP0, P1 ;  /* 0x0000000000ff7886 */ /* 0x000fea0000800000 */
[----:B------:R1:W-:Y:S01]  /*5480*/  @!UP0 UTMALDG.3D [UR8], [UR4], desc[UR16] ;  /* 0x00001008040085b4 */ /* 0x0003e20008011000 */
[----:B------:R1:W-:Y:S01]  /*5490*/  @!P1 SYNCS.ARRIVE.TRANS64.RED.A0TR RZ, [UR21+0x48], R0 ;  /* 0x00004800ffff99a7 */ /* 0x0003e20008300415 */
[----:B------:R-:W-:Y:S01]  /*54a0*/  SYNCS.ARRIVE.TRANS64.RED.A1T0 RZ, [UR6], RZ ;  /* 0x000000ffffff79a7 */ /* 0x000fe20008100406 */
[----:B------:R-:W2:Y:S02]  /*54b0*/  SYNCS.PHASECHK.TRANS64.TRYWAIT P2, [UR21+0x70], R9 ;  /* 0x00007009ff0075a7 */ /* 0x000ea40008041115 */
[----:B-12---:R-:W-:Y:S05]  /*54c0*/  @!P2 BRA `(.L_x_94) ;  /* 0x00000044002ca947 */ /* 0x006fea0003800000 */
.L_x_186:
        /* <DEDUP_REMOVED lines=9> */
[----:B------:R-:W-:Y:S01]  /*5560*/  VIADD R14, R14, 0x1 ;  /* 0x000000010e0e7836 */ /* 0x000fe20000000000 */
        /* <DEDUP_REMOVED lines=10> */
[----:B------:R-:W-:Y:S01]  /*5610*/  UMOV UR12, UR36 ;  /* 0x00000024000c7c82 */ /* 0x000fe20008000000 */
[----:B------:R-:W-:Y:S11]  /*5620*/  UPRMT UR6, UR47, 0x654, UR25 ;  /* 0x000006542f067896 */ /* 0x000ff60008000019 */
[----:B------:R1:W-:Y:S01]  /*5630*/  @!UP0 UTMALDG.3D [UR24], [UR4], desc[UR16] ;  /* 0x00001018040085b4 */ /* 0x0003e20008011000 */
[----:B------:R-:W-:Y:S05]  /*5640*/  VOTEU.ALL UP0, P1 ;  /* 0x0000000000ff7886 */ /* 0x000fea0000800000 */
[----:B------:R1:W-:Y:S01]  /*5650*/  @!UP0 UTMALDG.3D [UR8], [UR4], desc[UR16] ;  /* 0x00001008040085b4 */ /* 0x0003e20008011000 */
[----:B------:R1:W-:Y:S01]  /*5660*/  @!P1 SYNCS.ARRIVE.TRANS64.RED.A0TR RZ, [UR21+0x50], R0 ;  /* 0x00005000ffff99a7 */ /* 0x0003e20008300415 */
[----:B------:R-:W-:Y:S01]  /*5670*/  SYNCS.ARRIVE.TRANS64.RED.A1T0 RZ, [UR6], RZ ;  /* 0x000000ffffff79a7 */ /* 0x000fe20008100406 */
[----:B------:R-:W2:Y:S02]  /*5680*/  SYNCS.PHASECHK.TRANS64.TRYWAIT P0, [UR21+0x78], R9 ;  /* 0x00007809ff0075a7 */ /* 0x000ea40008001115 */
[----:B-12---:R-:W-:Y:S05]  /*5690*/  @!P0 BRA `(.L_x_95) ;  /* 0x0000004000d08947 */ /* 0x006fea0003800000 */
.L_x_188:
[----:B------:R-:W-:Y:S01]  /*56a0*/  UPLOP3.LUT UP2, UPT, UPT, UPT, UPT, 0x80, 0x8 ;  /* 0x000000000008789c */ /* 0x000fe20003f4f070 */
[----:B------:R-:W-:Y:S01]  /*56b0*/  @!P1 IADD3 R6, P0, PT, R16, 0x580, RZ ;  /* 0x0000058010069810 */ /* 0x000fe20007f1e0ff */
[----:B------:R-:W-:Y:S01]  /*56c0*/  UMOV UR6, 0x0 ;  /* 0x0000000000067882 */ /* 0x000fe20000000000 */
[----:B------:R-:W-:Y:S01]  /*56d0*/  UMOV UR7, 0x10000000 ;  /* 0x1000000000077882 */ /* 0x000fe20000000000 */
[----:B------:R-:W-:Y:S01]  /*56e0*/  VOTEU.ALL UP0, P1 ;  /* 0x0000000000ff7886 */ /* 0x000fe20000800000 */
[----:B------:R-:W-:Y:S01]  /*56f0*/  @!P1 R2UR UR5, R6 ;  /* 0x00000000060592ca */ /* 0x000fe200000e0000 */
[----:B-1----:R-:W-:Y:S01]  /*5700*/  @!P1 IMAD.X R0, RZ, RZ, R17, P0 ;  /* 0x000000ffff009224 */ /* 0x002fe200000e0611 */
[----:B------:R-:W-:Y:S01]  /*5710*/  UMOV UR19, UR43 ;  /* 0x0000002b00137c82 */ /* 0x000fe20008000000 */
[----:B------:R-:W-:Y:S01]  /*5720*/  UMOV UR20, UR36 ;  /* 0x0000002400147c82 */ /* 0x000fe20008000000 */
[----:B------:R-:W-:Y:S01]  /*5730*/  @!UP0 UIADD3 UR18, UPT, UPT, UR42, 0x30, URZ ;  /* 0x000000302a128890 */ /* 0x000fe2000fffe0ff */
[----:B------:R-:W-:Y:S01]  /*5740*/  R2UR UR24, R52 ;  /* 0x00000000341872ca */ /* 0x000fe200000e0000 */
[----:B------:R-:W-:Y:S01]  /*5750*/  @!UP0 UIADD3 UR16, UPT, UPT, UR21, 0x3200, URZ ;  /* 0x0000320015108890 */ /* 0x000fe2000fffe0ff */
[----:B------:R-:W-:Y:S01]  /*5760*/  @!P1 R2UR UR4, R0 ;  /* 0x00000000000492ca */ /* 0x000fe200000e0000 */
[----:B------:R-:W-:Y:S01]  /*5770*/  @!UP0 UIADD3 UR17, UPT, UPT, UR21, 0x58, URZ ;  /* 0x0000005815118890 */ /* 0x000fe2000fffe0ff */
[----:B------:R-:W-:Y:S01]  /*5780*/  ISETP.NE.AND P0, PT, R14, 0x2, PT ;  /* 0x000000020e00780c */ /* 0x000fe20003f05270 */
[----:B------:R-:W-:Y:S01]  /*5790*/  @!UP0 UIADD3 UR10, UPT, UPT, UR42, 0x70, URZ ;  /* 0x000000702a0a8890 */ /* 0x000fe2000fffe0ff */
[----:B------:R-:W-:Y:S01]  /*57a0*/  LOP3.LUT R15, R15, 0x1, RZ, 0x3c, !PT ;  /* 0x000000010f0f7812 */ /* 0x000fe200078e3cff */
[----:B------:R-:W-:Y:S01]  /*57b0*/  @!UP0 UIADD3 UR8, UPT, UPT, UR21, 0x3a00, URZ ;  /* 0x00003a0015088890 */ /* 0x000fe2000fffe0ff */
[----:B------:R-:W-:Y:S01]  /*57c0*/  IMAD.U32 R8, RZ, RZ, UR5 ;  /* 0x00000005ff087e24 */ /* 0x000fe2000f8e00ff */
[----:B------:R-:W-:Y:S01]  /*57d0*/  VOTEU.ALL UP0, P1 ;  /* 0x0000000000ff7886 */ /* 0x000fe20000800000 */
[----:B------:R-:W-:Y:S01]  /*57e0*/  UMOV UR11, UR43 ;  /* 0x0000002b000b7c82 */ /* 0x000fe20008000000 */
[----:B------:R-:W-:Y:S01]  /*57f0*/  UMOV UR12, UR36 ;  /* 0x00000024000c7c82 */ /* 0x000fe20008000000 */
[----:B------:R-:W-:Y:S01]  /*5800*/  UMOV UR9, UR17 ;  /* 0x0000001100097c82 */ /* 0x000fe20008000000 */
[----:B------:R-:W-:Y:S01]  /*5810*/  SEL R0, RZ, 0x1, P0 ;  /* 0x00000001ff007807 */ /* 0x000fe20000000000 */
[----:B------:R-:W-:Y:S01]  /*5820*/  UIADD3 UR28, UPT, UPT, UR13, UR24, URZ ;  /* 0x000000180d1c7290 */ /* 0x000fe2000fffe0ff */
[----:B------:R-:W-:Y:S01]  /*5830*/  IMAD.U32 R9, RZ, RZ, UR4 ;  /* 0x00000004ff097e24 */ /* 0x000fe2000f8e00ff */
[----:B------:R-:W-:Y:S01]  /*5840*/  @!P1 R2UR UR4, R8 ;  /* 0x00000000080492ca */ /* 0x000fe200000e0000 */
[----:B------:R-:W-:Y:S01]  /*5850*/  UMOV UR36, UR29 ;  /* 0x0000001d00247c82 */ /* 0x000fe20008000000 */
[----:B------:R-:W-:Y:S02]  /*5860*/  LOP3.LUT R13, R13, R0, RZ, 0x3c, !PT ;  /* 0x000000000d0d7212 */ /* 0x000fe400078e3cff */
[----:B------:R-:W-:Y:S02]  /*5870*/  @!P1 R2UR UR5, R9 ;  /* 0x00000000090592ca */ /* 0x000fe400000e0000 */
[----:B------:R-:W-:Y:S11]  /*5880*/  SEL R14, R14, RZ, P0 ;  /* 0x000000ff0e0e7207 */ /* 0x000ff60000000000 */
[----:B------:R1:W-:Y:S01]  /*5890*/  @!UP0 UTMALDG.3D [UR16], [UR4], desc[UR6] ;  /* 0x00000610040085b4 */ /* 0x0003e20008011000 */
[----:B------:R-:W-:Y:S05]  /*58a0*/  VOTEU.ALL UP0, P1 ;  /* 0x0000000000ff7886 */ /* 0x000fea0000800000 */
[----:B------:R2:W-:Y:S01]  /*58b0*/  @!UP0 UTMALDG.3D [UR8], [UR4], desc[UR6] ;  /* 0x00000608040085b4 */ /* 0x0005e20008011000 */
[----:B------:R2:W-:Y:S01]  /*58c0*/  @!P1 SYNCS.ARRIVE.TRANS64.RED.A0TR RZ, [UR21+0x58], R7 ;  /* 0x00005807ffff99a7 */ /* 0x0005e20008300415 */
[----:B------:R-:W-:Y:S01]  /*58d0*/  SYNCS.ARRIVE.TRANS64.RED.A1T0 RZ, [UR37], RZ ;  /* 0x000000ffffff79a7 */ /* 0x000fe20008100425 */
[----:B-1----:R-:W-:Y:S01]  /*58e0*/  UIADD3 UR20, UPT, UPT, UR14, UR63, URZ ;  /* 0x0000003f0e147290 */ /* 0x002fe2000fffe0ff */
[----:B------:R-:W-:Y:S11]  /*58f0*/  BRA.U UP1, `(.L_x_96) ;  /* 0xfffffff101047547 */ /* 0x000ff6000b83ffff */
[----:B------:R-:W-:-:S04]  /*5900*/  SHF.L.U32 R2, R15, 0x1f, RZ ;  /* 0x0000001f0f027819 */ /* 0x000fc800000006ff */
[----:B------:R-:W1:Y:S02]  /*5910*/  SYNCS.PHASECHK.TRANS64.TRYWAIT P0, [UR21+0x60], R2 ;  /* 0x00006002ff0075a7 */ /* 0x000e640008001115 */
[----:B-1----:R-:W-:Y:S05]  /*5920*/  @!P0 BRA `(.L_x_97) ;  /* 0x0000004000448947 */ /* 0x002fea0003800000 */
.L_x_190:
[----:B------:R-:W3:Y:S02]  /*5930*/  SYNCS.PHASECHK.TRANS64.TRYWAIT P0, [UR21+0x68], R2 ;  /* 0x00006802ff0075a7 */ /* 0x000ee40008001115 */
[----:B---3--:R-:W-:Y:S05]  /*5940*/  @!P0 BRA `(.L_x_98) ;  /* 0x0000004000548947 */ /* 0x008fea0003800000 */
.L_x_192:
[----:B------:R-:W3:Y:S02]  /*5950*/  SYNCS.PHASECHK.TRANS64.TRYWAIT P0, [UR21+0x70], R2 ;  /* 0x00007002ff0075a7 */ /* 0x000ee40008001115 */
[----:B---3--:R-:W-:Y:S05]  /*5960*/  @!P0 BRA `(.L_x_99) ;  /* 0x0000004000648947 */ /* 0x008fea0003800000 */
.L_x_194:
[----:B-1----:R-:W-:-:S07]  /*5970*/  MOV R0, UR21 ;  /* 0x0000001500007c02 */ /* 0x002fce0008000f00 */
.L_x_100:
[----:B-1----:R-:W-:-:S04]  /*5980*/  SHF.L.U32 R2, R15, 0x1f, RZ ;  /* 0x0000001f0f027819 */ /* 0x002fc800000006ff */
[----:B------:R1:W3:Y:S03]  /*5990*/  SYNCS.PHASECHK.TRANS64.TRYWAIT P0, [R0+URZ+0x78], R2 ;  /* 0x00007802000075a7 */ /* 0x0002e600080011ff */
[----:B---3--:R-:W-:Y:S05]  /*59a0*/  @!P0 NANOSLEEP.SYNCS 0x989680 ;  /* 0x009896800000895d */ /* 0x008fea0003900000 */
[----:B------:R-:W3:Y:S02]  /*59b0*/  @!P0 SYNCS.PHASECHK.TRANS64 P0, [R0+URZ+0x78], R2 ;  /* 0x00007802000085a7 */ /* 0x000ee400080010ff */
[----:B--23--:R-:W-:Y:S05]  /*59c0*/  @P0 EXIT ;  /* 0x000000000000094d */ /* 0x00cfea0003800000 */
[----:B------:R-:W-:Y:S05]  /*59d0*/  BRA `(.L_x_100) ;  /* 0xfffffffc00e87947 */ /* 0x000fea000383ffff */
.L_x_85:
[----:B------:R-:W-:-:S06]  /*59e0*/  UISETP.GE.AND UP0, UPT, UR25, 0x4, UPT ;  /* 0x000000041900788c */ /* 0x000fcc000bf06270 */
[----:B------:R-:W-:-:S13]  /*59f0*/  PLOP3.LUT P0, PT, PT, PT, UP0, 0x80, 0x8 ;  /* 0x000000000008781c */ /* 0x000fda0003f0f008 */
[----:B------:R-:W-:Y:S05]  /*5a00*/  @!P0 EXIT ;  /* 0x000000000000894d */ /* 0x000fea0003800000 */
[----:B------:R-:W-:Y:S01]  /*5a10*/  BAR.SYNC.DEFER_BLOCKING 0x6, 0xa0 ;  /* 0x0182800000007b1d */ /* 0x000fe20000010000 */
[----:B------:R-:W-:Y:S01]  /*5a20*/  IMAD.SHL.U32 R49, R61, 0x10, RZ ;  /* 0x000000103d317824 */ /* 0x000fe200078e00ff */
[----:B------:R-:W-:Y:S01]  /*5a30*/  CS2R R58, SRZ ;  /* 0x00000000003a7805 */ /* 0x000fe2000001ff00 */
[----:B------:R-:W-:Y:S02]  /*5a40*/  IMAD.SHL.U32 R5, R51, 0x200, RZ ;  /* 0x0000020033057824 */ /* 0x000fe400078e00ff */
[----:B------:R-:W-:Y:S01]  /*5a50*/  IMAD.U32 R23, R61, 0x10000, RZ ;  /* 0x000100003d177824 */ /* 0x000fe200078e00ff */
[----:B------:R-:W-:Y:S01]  /*5a60*/  UMOV UR43, 0x400 ;  /* 0x00000400002b7882 */ /* 0x000fe20000000000 */
[----:B------:R-:W-:Y:S01]  /*5a70*/  LOP3.LUT R48, R49, 0x5b0, RZ, 0xc0, !PT ;  /* 0x000005b031307812 */ /* 0x000fe200078ec0ff */
[----:B------:R-:W-:Y:S01]  /*5a80*/  ULEA UR43, UR47, UR43, 0x18 ;  /* 0x0000002b2f2b7291 */ /* 0x000fe2000f8ec0ff */
[----:B------:R-:W1:Y:S01]  /*5a90*/  LDC.64 R44, c[0x0][0x888] ;  /* 0x00022200ff2c7b82 */ /* 0x000e620000000a00 */
[----:B------:R-:W-:Y:S01]  /*5aa0*/  IMAD.SHL.U32 R4, R61, 0x2, RZ ;  /* 0x000000023d047824 */ /* 0x000fe200078e00ff */
[----:B------:R-:W-:Y:S01]  /*5ab0*/  LOP3.LUT R48, R48, 0x200, R5, 0xf8, !PT ;  /* 0x0000020030307812 */ /* 0x000fe200078ef805 */
[----:B------:R-:W-:Y:S01]  /*5ac0*/  IMAD.SHL.U32 R5, R51, 0x200000, RZ ;  /* 0x0020000033057824 */ /* 0x000fe200078e00ff */
[C---:B------:R-:W-:Y:S01]  /*5ad0*/  LOP3.LUT R6, R49.reuse, 0x40, RZ, 0xc0, !PT ;  /* 0x0000004031067812 */ /* 0x040fe200078ec0ff */
[----:B------:R-:W-:Y:S01]  /*5ae0*/  UIADD3 UR4, UPT, UPT, UR43, 0x200, URZ ;  /* 0x000002002b047890 */ /* 0x000fe2000fffe0ff */
[----:B------:R-:W-:Y:S01]  /*5af0*/  LOP3.LUT P0, RZ, R49, 0x40, RZ, 0xc0, !PT ;  /* 0x0000004031ff7812 */ /* 0x000fe2000780c0ff */
[----:B------:R-:W-:Y:S01]  /*5b00*/  IMAD.MOV.U32 R60, RZ, RZ, 0x1 ;  /* 0x00000001ff3c7424 */ /* 0x000fe200078e00ff */
[----:B------:R-:W2:Y:S01]  /*5b10*/  LDC.64 R46, c[0x0][0x890] ;  /* 0x00022400ff2e7b82 */ /* 0x000ea20000000a00 */
[----:B------:R-:W-:Y:S01]  /*5b20*/  LOP3.LUT R5, R5, 0x200000, RZ, 0xc0, !PT ;  /* 0x0020000005057812 */ /* 0x000fe200078ec0ff */
[----:B------:R-:W-:Y:S01]  /*5b30*/  IMAD.MOV.U32 R22, RZ, RZ, RZ ;  /* 0x000000ffff167224 */ /* 0x000fe200078e00ff */
[----:B------:R-:W-:Y:S01]  /*5b40*/  LOP3.LUT R4, R6, 0x8, R4, 0xf8, !PT ;  /* 0x0000000806047812 */ /* 0x000fe200078ef804 */
[----:B------:R-:W-:Y:S01]  /*5b50*/  IMAD.MOV.U32 R56, RZ, RZ, RZ ;  /* 0x000000ffff387224 */ /* 0x000fe200078e00ff */
[----:B------:R-:W-:Y:S01]  /*5b60*/  LOP3.LUT R23, R5, 0x400000, R23, 0xf8, !PT ;  /* 0x0040000005177812 */ /* 0x000fe200078ef817 */
[----:B------:R-:W-:Y:S01]  /*5b70*/  IMAD.U32 R53, RZ, RZ, UR4 ;  /* 0x00000004ff357e24 */ /* 0x000fe2000f8e00ff */
[----:B------:R-:W3:Y:S01]  /*5b80*/  LDS R0, [UR43+0x140] ;  /* 0x0001402bff007984 */ /* 0x000ee20008000800 */
[----:B------:R-:W4:Y:S01]  /*5b90*/  LDC.64 R42, c[0x0][0x8b0] ;  /* 0x00022c00ff2a7b82 */ /* 0x000f220000000a00 */
[----:B------:R-:W-:Y:S01]  /*5ba0*/  LOP3.LUT R48, R48, R4, RZ, 0xfc, !PT ;  /* 0x0000000430307212 */ /* 0x000fe200078efcff */
[----:B------:R-:W1:Y:S01]  /*5bb0*/  LDCU UR60, c[0x0][0x370] ;  /* 0x00006e00ff3c77ac */ /* 0x000e620008000800 */
[----:B------:R-:W-:Y:S01]  /*5bc0*/  LOP3.LUT R61, R61, 0x60, RZ, 0xc0, !PT ;  /* 0x000000603d3d7812 */ /* 0x000fe200078ec0ff */
[----:B------:R-:W1:Y:S04]  /*5bd0*/  LDCU UR42, c[0x0][0xb0c] ;  /* 0x00016180ff2a77ac */ /* 0x000e680008000800 */
[----:B------:R-:W1:Y:S01]  /*5be0*/  LDC.64 R40, c[0x0][0x8a8] ;  /* 0x00022a00ff287b82 */ /* 0x000e620000000a00 */
[----:B------:R-:W1:Y:S01]  /*5bf0*/  LDCU UR39, c[0x0][0xb30] ;  /* 0x00016600ff2777ac */ /* 0x000e620008000800 */
[----:B------:R-:W1:Y:S01]  /*5c00*/  LDCU.64 UR54, c[0x0][0x888] ;  /* 0x00011100ff3677ac */ /* 0x000e620008000a00 */
[----:B------:R-:W1:Y:S01]  /*5c10*/  LDCU.64 UR40, c[0x0][0xb28] ;  /* 0x00016500ff2877ac */ /* 0x000e620008000a00 */
[----:B------:R-:W1:Y:S01]  /*5c20*/  LDCU.128 UR56, c[0x0][0xb10] ;  /* 0x00016200ff3877ac */ /* 0x000e620008000c00 */
[----:B------:R-:W1:Y:S01]  /*5c30*/  LDCU UR53, c[0x0][0x374] ;  /* 0x00006e80ff3577ac */ /* 0x000e620008000800 */
[----:B------:R-:W-:Y:S01]  /*5c40*/  UMOV UR52, URZ ;  /* 0x000000ff00347c82 */ /* 0x000fe20008000000 */
[----:B------:R-:W-:Y:S01]  /*5c50*/  UMOV UR46, URZ ;  /* 0x000000ff002e7c82 */ /* 0x000fe20008000000 */
[----:B---3--:R-:W-:Y:S01]  /*5c60*/  IMAD.IADD R23, R0, 0x1, R23 ;  /* 0x0000000100177824 */ /* 0x008fe200078e0217 */
[----:B--2---:R-:W-:-:S07]  /*5c70*/  P2R R0, PR, RZ, 0x1 ;  /* 0x00000001ff007803 */ /* 0x004fce0000000000 */
.L_x_144:
[----:B------:R-:W-:Y:S02]  /*5c80*/  LEA R3, R56, UR43, 0x3 ;  /* 0x0000002b38037c11 */ /* 0x000fe4000f8e18ff */
[----:B------:R-:W-:Y:S02]  /*5c90*/  SHF.L.U32 R0, R58, 0x1f, RZ ;  /* 0x0000001f3a007819 */ /* 0x000fe400000006ff */
[----:B-1----:R-:W-:Y:S02]  /*5ca0*/  LEA R4, R56, UR43, 0x4 ;  /* 0x0000002b38047c11 */ /* 0x002fe4000f8e20ff */
[----:B------:R-:W2:Y:S02]  /*5cb0*/  SYNCS.PHASECHK.TRANS64.TRYWAIT P0, [R3+URZ+0x90], R0 ;  /* 0x00009000030075a7 */ /* 0x000ea400080011ff */
[----:B--2---:R-:W-:Y:S05]  /*5cc0*/  @!P0 BRA `(.L_x_101) ;  /* 0x0000003c00a48947 */ /* 0x004fea0003800000 */
.L_x_195:
        /* <DEDUP_REMOVED lines=11> */
[----:B------:R-:W-:Y:S01]  /*5d80*/  PLOP3.LUT P0, PT, PT, PT, UP1, 0x80, 0x8 ;  /* 0x000000000008781c */ /* 0x000fe20003f0f018 */
[----:B------:R-:W-:Y:S11]  /*5d90*/  UP2UR UR62, UPR, URZ, 0x2 ;  /* 0x00000002ff3e7883 */ /* 0x000ff60008000000 */
[----:B------:R-:W-:Y:S01]  /*5da0*/  @!UPT UIADD3 URZ, UPT, UPT, URZ, URZ, URZ ;  /* 0x000000fffffff290 */ /* 0x000fe2000fffe0ff */
        /* <DEDUP_REMOVED lines=13> */
[----:B------:R-:W2:Y:S01]  /*5e80*/  LDCU UR12, c[0x0][0xb20] ;  /* 0x00016400ff0c77ac */ /* 0x000ea20008000800 */
[----:B------:R-:W-:Y:S02]  /*5e90*/  UIMAD.WIDE.U32 UR4, UR53, UR59, URZ ;  /* 0x0000003b350472a5 */ /* 0x000fe4000f8e00ff */
[----:B------:R-:W-:Y:S02]  /*5ea0*/  UIMAD.WIDE.U32 UR6, UR60, UR56, URZ ;  /* 0x000000383c0672a5 */ /* 0x000fe4000f8e00ff */
[----:B------:R-:W-:Y:S02]  /*5eb0*/  UISETP.NE.AND UP0, UPT, UR58, 0x1, UPT ;  /* 0x000000013a00788c */ /* 0x000fe4000bf05270 */
[----:B------:R-:W-:Y:S02]  /*5ec0*/  UIMAD.WIDE.U32 UR8, UR37, UR59, URZ ;  /* 0x0000003b250872a5 */ /* 0x000fe4000f8e00ff */
[----:B------:R-:W-:Y:S02]  /*5ed0*/  UIMAD.WIDE.U32 UR10, UR38, UR56, URZ ;  /* 0x00000038260a72a5 */ /* 0x000fe4000f8e00ff */
[----:B------:R-:W-:Y:S02]  /*5ee0*/  UISETP.NE.AND UP1, UPT, UR42, 0x1, UPT ;  /* 0x000000012a00788c */ /* 0x000fe4000bf25270 */
[----:B------:R-:W-:Y:S01]  /*5ef0*/  UISETP.NE.AND UP2, UPT, UR45, 0x1, UPT ;  /* 0x000000012d00788c */ /* 0x000fe2000bf45270 */
[----:B------:R-:W-:Y:S02]  /*5f00*/  UMOV UR4, UR5 ;  /* 0x0000000500047c82 */ /* 0x000fe40008000000 */
[----:B--2---:R-:W-:Y:S03]  /*5f10*/  USHF.R.U32.HI UR5, URZ, UR12, UR4 ;  /* 0x0000000cff057299 */ /* 0x004fe60008011604 */
[----:B------:R-:W-:Y:S02]  /*5f20*/  UMOV UR4, UR7 ;  /* 0x0000000700047c82 */ /* 0x000fe40008000000 */
[----:B------:R-:W-:Y:S02]  /*5f30*/  USHF.R.U32.HI UR7, URZ, UR57, UR4 ;  /* 0x00000039ff077299 */ /* 0x000fe40008011604 */
[----:B------:R-:W-:Y:S02]  /*5f40*/  USEL UR4, UR53, UR5, !UP0 ;  /* 0x0000000535047287 */ /* 0x000fe4000c000000 */
[----:B------:R-:W-:Y:S01]  /*5f50*/  USEL UR7, UR60, UR7, !UP1 ;  /* 0x000000073c077287 */ /* 0x000fe2000c800000 */
[----:B------:R-:W-:Y:S01]  /*5f60*/  UMOV UR5, UR9 ;  /* 0x0000000900057c82 */ /* 0x000fe20008000000 */
[----:B------:R-:W-:Y:S02]  /*5f70*/  UIMAD.WIDE.U32 UR8, UR4, UR40, URZ ;  /* 0x00000028040872a5 */ /* 0x000fe4000f8e00ff */
[----:B------:R-:W-:Y:S03]  /*5f80*/  USHF.R.U32.HI UR6, URZ, UR12, UR5 ;  /* 0x0000000cff067299 */ /* 0x000fe60008011605 */
[----:B------:R-:W-:Y:S01]  /*5f90*/  UMOV UR5, UR11 ;  /* 0x0000000b00057c82 */ /* 0x000fe20008000000 */
[----:B------:R-:W-:Y:S02]  /*5fa0*/  UIMAD.WIDE.U32 UR10, UR7, UR40, URZ ;  /* 0x00000028070a72a5 */ /* 0x000fe4000f8e00ff */
[----:B------:R-:W-:Y:S02]  /*5fb0*/  USHF.R.U32.HI UR12, URZ, UR57, UR5 ;  /* 0x00000039ff0c7299 */ /* 0x000fe40008011605 */
[----:B------:R-:W-:Y:S01]  /*5fc0*/  USEL UR6, UR37, UR6, !UP0 ;  /* 0x0000000625067287 */ /* 0x000fe2000c000000 */
[----:B------:R-:W-:Y:S02]  /*5fd0*/  UMOV UR5, UR9 ;  /* 0x0000000900057c82 */ /* 0x000fe40008000000 */
[----:B------:R-:W-:Y:S01]  /*5fe0*/  UMOV UR10, UR11 ;  /* 0x0000000b000a7c82 */ /* 0x000fe20008000000 */
[----:B------:R-:W-:Y:S02]  /*5ff0*/  @UP2 USHF.R.U32.HI UR4, URZ, UR41, UR5 ;  /* 0x00000029ff042299 */ /* 0x000fe40008011605 */
[----:B------:R-:W-:Y:S02]  /*6000*/  @UP2 USHF.R.U32.HI UR7, URZ, UR41, UR10 ;  /* 0x00000029ff072299 */ /* 0x000fe4000801160a */
[----:B------:R-:W-:Y:S02]  /*6010*/  UIMAD UR4, UR45, UR4, URZ ;  /* 0x000000042d0472a4 */ /* 0x000fe4000f8e02ff */
        /* <DEDUP_REMOVED lines=8> */
[----:B------:R-:W-:Y:S02]  /*60a0*/  USEL UR11, UR6, UR4, !UP2 ;  /* 0x00000004060b7287 */ /* 0x000fe4000d000000 */
[----:B------:R-:W-:Y:S02]  /*60b0*/  UIADD3 UR8, UPT, UPT, -UR5, URZ, URZ ;  /* 0x000000ff05087290 */ /* 0x000fe4000fffe1ff */
[----:B------:R-:W-:Y:S01]  /*60c0*/  UIADD3 UR10, UPT, UPT, -UR11, URZ, URZ ;  /* 0x000000ff0b0a7290 */ /* 0x000fe2000fffe1ff */
[----:B------:R-:W-:Y:S01]  /*60d0*/  @!UP0 UMOV UR4, UR9 ;  /* 0x0000000900048c82 */ /* 0x000fe20008000000 */
[----:B------:R-:W-:Y:S02]  /*60e0*/  UIADD3 UR9, UPT, UPT, -UR6, URZ, URZ ;  /* 0x000000ff06097290 */ /* 0x000fe4000fffe1ff */
[----:B------:R-:W-:Y:S02]  /*60f0*/  @!UP0 USHF.R.U32.HI UR4, URZ, UR41, UR4 ;  /* 0x00000029ff048299 */ /* 0x000fe40008011604 */
[----:B------:R-:W-:Y:S02]  /*6100*/  UIMAD UR10, UR45, UR10, UR6 ;  /* 0x0000000a2d0a72a4 */ /* 0x000fe4000f8e0206 */
[----:B------:R-:W-:Y:S04]  /*6110*/  @!UP0 USEL UR4, UR5, UR4, !UP2 ;  /* 0x0000000405048287 */ /* 0x000fe8000d000000 */
[----:B------:R-:W-:Y:S02]  /*6120*/  @!UP0 UIMAD UR10, UR7, UR10, UR4 ;  /* 0x0000000a070a82a4 */ /* 0x000fe4000f8e0204 */
[----:B------:R-:W-:Y:S02]  /*6130*/  @!UP0 UIADD3 UR11, UPT, UPT, UR11, -UR4, URZ ;  /* 0x800000040b0b8290 */ /* 0x000fe4000fffe0ff */
[----:B------:R-:W-:Y:S02]  /*6140*/  UIMAD UR7, UR42, UR8, UR38 ;  /* 0x000000082a0772a4 */ /* 0x000fe4000f8e0226 */
[----:B------:R-:W-:Y:S02]  /*6150*/  @!UP0 UIMAD UR6, UR11, UR45, UR5 ;  /* 0x0000002d0b0682a4 */ /* 0x000fe4000f8e0205 */
[----:B------:R-:W-:Y:S01]  /*6160*/  UIMAD UR4, UR58, UR9, UR37 ;  /* 0x000000093a0472a4 */ /* 0x000fe2000f8e0225 */
[----:B------:R-:W-:Y:S02]  /*6170*/  @!UP0 UMOV UR5, UR10 ;  /* 0x0000000a00058c82 */ /* 0x000fe40008000000 */
[----:B------:R-:W-:Y:S02]  /*6180*/  UIMAD UR38, UR5, UR42, UR7 ;  /* 0x0000002a052672a4 */ /* 0x000fe4000f8e0207 */
[----:B------:R-:W-:Y:S11]  /*6190*/  UIMAD UR37, UR6, UR58, UR4 ;  /* 0x0000003a062572a4 */ /* 0x000ff6000f8e0204 */
[----:B------:R-:W-:Y:S01]  /*61a0*/  @!UPT UIADD3 URZ, UPT, UPT, URZ, URZ, URZ ;  /* 0x000000fffffff290 */ /* 0x000fe2000fffe0ff */
.L_x_102:
[----:B------:R-:W-:Y:S01]  /*61b0*/  UISETP.NE.AND UP0, UPT, UR39, 0x1, UPT ;  /* 0x000000012700788c */ /* 0x000fe2000bf05270 */
[----:B------:R-:W-:Y:S01]  /*61c0*/  LOP3.LUT P0, RZ, R53, 0x90, RZ, 0xc0, !PT ;  /* 0x0000009035ff7812 */ /* 0x000fe2000780c0ff */
[----:B------:R-:W-:Y:S01]  /*61d0*/  USHF.L.U32 UR50, UR20, 0x6, URZ ;  /* 0x0000000614327899 */ /* 0x000fe200080006ff */
[----:B------:R-:W-:Y:S01]  /*61e0*/  BSSY.RECONVERGENT B6, `(.L_x_103) ;  /* 0x0000034000067945 */ /* 0x000fe20003800200 */
[----:B------:R-:W-:Y:S01]  /*61f0*/  USHF.L.U32 UR49, UR28, 0x7, URZ ;  /* 0x000000071c317899 */ /* 0x000fe200080006ff */
[----:B------:R-:W-:Y:S06]  /*6200*/  IADD3 R56, PT, PT, R56, 0x1, RZ ;  /* 0x0000000138387810 */ /* 0x000fec0007ffe0ff */
[----:B------:R-:W2:Y:S01]  /*6210*/  @!UP0 LDCU.128 UR12, c[0x0][0xb10] ;  /* 0x00016200ff0c87ac */ /* 0x000ea20008000c00 */
[----:B------:R-:W3:Y:S01]  /*6220*/  @!UP0 LDCU UR5, c[0x0][0xb0c] ;  /* 0x00016180ff0587ac */ /* 0x000ee20008000800 */
[----:B------:R-:W4:Y:S01]  /*6230*/  @!UP0 LDCU UR10, c[0x0][0xb20] ;  /* 0x00016400ff0a87ac */ /* 0x000f220008000800 */
[----:B--2---:R-:W-:Y:S02]  /*6240*/  UIMAD.WIDE.U32 UR8, UR38, UR12, URZ ;  /* 0x0000000c260872a5 */ /* 0x004fe4000f8e00ff */
[----:B------:R-:W-:Y:S02]  /*6250*/  UIMAD.WIDE.U32 UR6, UR37, UR15, URZ ;  /* 0x0000000f250672a5 */ /* 0x000fe4000f8e00ff */
[----:B------:R-:W-:Y:S03]  /*6260*/  @!UP0 UISETP.NE.AND UP1, UPT, UR14, 0x1, UPT ;  /* 0x000000010e00888c */ /* 0x000fe6000bf25270 */
[----:B------:R-:W-:Y:S01]  /*6270*/  @!UP0 UMOV UR4, UR9 ;  /* 0x0000000900048c82 */ /* 0x000fe20008000000 */
[----:B---3--:R-:W-:Y:S02]  /*6280*/  @!UP0 UISETP.NE.AND UP2, UPT, UR5, 0x1, UPT ;  /* 0x000000010500888c */ /* 0x008fe4000bf45270 */
[----:B------:R-:W-:Y:S01]  /*6290*/  @!UP0 USHF.R.U32.HI UR4, URZ, UR13, UR4 ;  /* 0x0000000dff048299 */ /* 0x000fe20008011604 */
[----:B------:R-:W-:Y:S02]  /*62a0*/  @!UP0 UMOV UR6, UR7 ;  /* 0x0000000700068c82 */ /* 0x000fe40008000000 */
[----:B----4-:R-:W-:Y:S02]  /*62b0*/  @!UP0 USHF.R.U32.HI UR6, URZ, UR10, UR6 ;  /* 0x0000000aff068299 */ /* 0x010fe40008011606 */
[----:B------:R-:W-:Y:S02]  /*62c0*/  @!UP0 USEL UR7, UR38, UR4, !UP2 ;  /* 0x0000000426078287 */ /* 0x000fe4000d000000 */
[----:B------:R-:W-:Y:S04]  /*62d0*/  @!UP0 USEL UR6, UR37, UR6, !UP1 ;  /* 0x0000000625068287 */ /* 0x000fe8000c800000 */
[----:B------:R-:W-:Y:S02]  /*62e0*/  @!UP0 UIADD3 UR4, UPT, UPT, -UR7, UR6, URZ ;  /* 0x0000000607048290 */ /* 0x000fe4000fffe1ff */
[----:B------:R-:W-:Y:S02]  /*62f0*/  @!UP0 UIADD3 UR6, UPT, UPT, UR7, -UR6, URZ ;  /* 0x8000000607068290 */ /* 0x000fe4000fffe0ff */
[----:B------:R-:W-:Y:S02]  /*6300*/  @!UP0 UIMAD UR38, UR4, UR5, UR38 ;  /* 0x00000005042682a4 */ /* 0x000fe4000f8e0226 */
[----:B------:R-:W-:Y:S01]  /*6310*/  @!UP0 UIMAD UR37, UR6, UR14, UR37 ;  /* 0x0000000e062582a4 */ /* 0x000fe2000f8e0225 */
[----:B------:R-:W-:Y:S11]  /*6320*/  @!P0 BRA `(.L_x_104) ;  /* 0x00000000007c8947 */ /* 0x000ff60003800000 */
[----:B------:R-:W2:Y:S01]  /*6330*/  LDCU.64 UR8, c[0x4][0x80] ;  /* 0x01001000ff0877ac */ /* 0x000ea20008000a00 */
[----:B------:R-:W-:Y:S01]  /*6340*/  MOV R2, 0x0 ;  /* 0x0000000000027802 */ /* 0x000fe20000000f00 */
[----:B------:R-:W-:Y:S02]  /*6350*/  HFMA2 R12, -RZ, RZ, 0, 5.9604644775390625e-08 ;  /* 0x00000001ff0c7431 */ /* 0x000fe400000001ff */
[----:B------:R-:W-:Y:S01]  /*6360*/  IMAD.MOV.U32 R8, RZ, RZ, 0x70 ;  /* 0x00000070ff087424 */ /* 0x000fe200078e00ff */
[----:B------:R3:W4:Y:S01]  /*6370*/  LDC.64 R14, c[0x4][R2] ;  /* 0x01000000020e7b82 */ /* 0x0007220000000a00 */
[----:B------:R-:W1:Y:S01]  /*6380*/  LDCU.64 UR6, c[0x4][0x88] ;  /* 0x01001100ff0677ac */ /* 0x000e620008000a00 */
[----:B------:R-:W-:Y:S01]  /*6390*/  IMAD.MOV.U32 R13, RZ, RZ, RZ ;  /* 0x000000ffff0d7224 */ /* 0x000fe200078e00ff */
[----:B------:R-:W1:Y:S01]  /*63a0*/  LDCU.64 UR4, c[0x4][0x8] ;  /* 0x01000100ff0477ac */ /* 0x000e620008000a00 */
[----:B--2---:R-:W-:Y:S01]  /*63b0*/  MOV R5, UR9 ;  /* 0x0000000900057c02 */ /* 0x004fe20008000f00 */
[----:B------:R-:W-:Y:S01]  /*63c0*/  IMAD.U32 R4, RZ, RZ, UR8 ;  /* 0x00000008ff047e24 */ /* 0x000fe2000f8e00ff */
[----:B-1----:R-:W-:Y:S01]  /*63d0*/  MOV R7, UR7 ;  /* 0x0000000700077c02 */ /* 0x002fe20008000f00 */
[----:B------:R-:W-:Y:S01]  /*63e0*/  IMAD.U32 R6, RZ, RZ, UR6 ;  /* 0x00000006ff067e24 */ /* 0x000fe2000f8e00ff */
[----:B------:R-:W-:Y:S01]  /*63f0*/  MOV R11, UR5 ;  /* 0x00000005000b7c02 */ /* 0x000fe20008000f00 */
[----:B------:R-:W-:Y:S02]  /*6400*/  IMAD.U32 R10, RZ, RZ, UR4 ;  /* 0x00000004ff0a7e24 */ /* 0x000fe4000f8e00ff */
[----:B------:R-:W-:Y:S07]  /*6410*/  LEPC R20, `(.L_x_105) ;  /* 0x000000001014794e */ /* 0x000fee0000000000 */
[----:B---345:R-:W-:Y:S05]  /*6420*/  CALL.ABS.NOINC R14 ;  /* 0x000000000e007343 */ /* 0x038fea0003c00000 */
.L_x_105:
[----:B------:R-:W1:Y:S01]  /*6430*/  LDCU.64 UR8, c[0x4][0x80] ;  /* 0x01001000ff0877ac */ /* 0x000e620008000a00 */
[----:B------:R-:W2:Y:S01]  /*6440*/  LDC.64 R2, c[0x4][R2] ;  /* 0x0100000002027b82 */ /* 0x000ea20000000a00 */
[----:B------:R-:W-:Y:S02]  /*6450*/  HFMA2 R12, -RZ, RZ, 0, 5.9604644775390625e-08 ;  /* 0x00000001ff0c7431 */ /* 0x000fe400000001ff */
[----:B------:R-:W-:Y:S02]  /*6460*/  IMAD.MOV.U32 R8, RZ, RZ, 0x70 ;  /* 0x00000070ff087424 */ /* 0x000fe400078e00ff */
[----:B------:R-:W-:Y:S01]  /*6470*/  IMAD.MOV.U32 R13, RZ, RZ, RZ ;  /* 0x000000ffff0d7224 */ /* 0x000fe200078e00ff */
[----:B------:R-:W3:Y:S01]  /*6480*/  LDCU.64 UR6, c[0x4][0x88] ;  /* 0x01001100ff0677ac */ /* 0x000ee20008000a00 */
[----:B------:R-:W4:Y:S01]  /*6490*/  LDCU.64 UR4, c[0x4][0x8] ;  /* 0x01000100ff0477ac */ /* 0x000f220008000a00 */
[----:B-1----:R-:W-:Y:S02]  /*64a0*/  MOV R4, UR8 ;  /* 0x0000000800047c02 */ /* 0x002fe40008000f00 */
[----:B------:R-:W-:Y:S02]  /*64b0*/  MOV R5, UR9 ;  /* 0x0000000900057c02 */ /* 0x000fe40008000f00 */
[----:B---3--:R-:W-:Y:S01]  /*64c0*/  MOV R7, UR7 ;  /* 0x0000000700077c02 */ /* 0x008fe20008000f00 */
[----:B------:R-:W-:Y:S01]  /*64d0*/  IMAD.U32 R6, RZ, RZ, UR6 ;  /* 0x00000006ff067e24 */ /* 0x000fe2000f8e00ff */
[----:B----4-:R-:W-:Y:S01]  /*64e0*/  MOV R11, UR5 ;  /* 0x00000005000b7c02 */ /* 0x010fe20008000f00 */
[----:B------:R-:W-:Y:S02]  /*64f0*/  IMAD.U32 R10, RZ, RZ, UR4 ;  /* 0x00000004ff0a7e24 */ /* 0x000fe4000f8e00ff */
[----:B------:R-:W-:Y:S07]  /*6500*/  LEPC R20, `(.L_x_104) ;  /* 0x000000001014794e */ /* 0x000fee0000000000 */
[----:B--2---:R-:W-:Y:S05]  /*6510*/  CALL.ABS.NOINC R2 ;  /* 0x0000000002007343 */ /* 0x004fea0003c00000 */
.L_x_104:
[----:B------:R-:W-:Y:S05]  /*6520*/  BSYNC.RECONVERGENT B6 ;  /* 0x0000000000067941 */ /* 0x000fea0003800200 */
.L_x_103:
[----:B------:R-:W-:Y:S02]  /*6530*/  ISETP.NE.U32.AND P0, PT, RZ, UR54, PT ;  /* 0x00000036ff007c0c */ /* 0x000fe4000bf05070 */
[C---:B------:R-:W-:Y:S02]  /*6540*/  ISETP.NE.U32.AND P1, PT, R46.reuse, RZ, PT ;  /* 0x000000ff2e00720c */ /* 0x040fe40003f25070 */
[----:B------:R-:W-:Y:S02]  /*6550*/  ISETP.NE.U32.AND P4, PT, R46, RZ, PT ;  /* 0x000000ff2e00720c */ /* 0x000fe40003f85070 */
[----:B------:R-:W-:Y:S02]  /*6560*/  ISETP.NE.AND.EX P0, PT, RZ, UR55, PT, P0 ;  /* 0x00000037ff007c0c */ /* 0x000fe4000bf05300 */
[C---:B------:R-:W-:Y:S02]  /*6570*/  ISETP.NE.AND.EX P1, PT, R47.reuse, RZ, PT, P1 ;  /* 0x000000ff2f00720c */ /* 0x040fe40003f25310 */
[----:B------:R-:W-:Y:S02]  /*6580*/  ISETP.NE.AND.EX P4, PT, R47, RZ, P0, P4 ;  /* 0x000000ff2f00720c */ /* 0x000fe40000785340 */
[----:B------:R-:W-:Y:S02]  /*6590*/  ISETP.NE.U32.AND P5, PT, R42, RZ, PT ;  /* 0x000000ff2a00720c */ /* 0x000fe40003fa5070 */
[----:B------:R-:W-:Y:S02]  /*65a0*/  ISETP.NE.U32.AND P3, PT, RZ, UR54, PT ;  /* 0x00000036ff007c0c */ /* 0x000fe4000bf65070 */
[----:B------:R-:W-:Y:S02]  /*65b0*/  PLOP3.LUT P2, PT, PT, PT, PT, 0x8, 0x80 ;  /* 0x000000000080781c */ /* 0x000fe40003f4e170 */
[----:B------:R-:W-:Y:S02]  /*65c0*/  ISETP.NE.AND.EX P5, PT, R43, RZ, PT, P5 ;  /* 0x000000ff2b00720c */ /* 0x000fe40003fa5350 */
[----:B------:R-:W-:Y:S03]  /*65d0*/  ISETP.NE.AND.EX P3, PT, RZ, UR55, PT, P3 ;  /* 0x00000037ff007c0c */ /* 0x000fe6000bf65330 */
[----:B------:R-:W-:Y:S01]  /*65e0*/  @!P4 PLOP3.LUT P2, PT, P1, PT, PT, 0x80, 0x8 ;  /* 0x000000000008c81c */ /* 0x000fe20000f4f070 */
[----:B------:R-:W-:Y:S01]  /*65f0*/  @!UPT UIADD3 URZ, UPT, UPT, URZ, URZ, URZ ;  /* 0x000000fffffff290 */ /* 0x000fe2000fffe0ff */
[----:B------:R-:W-:Y:S11]  /*6600*/  @!P1 BRA `(.L_x_106) ;  /* 0x0000000000309947 */ /* 0x000ff60003800000 */
        /* <DEDUP_REMOVED lines=12> */
.L_x_106:
[----:B------:R-:W-:Y:S05]  /*66d0*/  @!P5 BRA `(.L_x_107) ;  /* 0x000000000024d947 */ /* 0x000fea0003800000 */
[----:B------:R-:W-:Y:S01]  /*66e0*/  ISETP.NE.U32.AND P0, PT, R40, RZ, PT ;  /* 0x000000ff2800720c */ /* 0x000fe20003f05070 */
[----:B------:R-:W2:Y:S03]  /*66f0*/  LDCU.64 UR4, c[0x0][0x358] ;  /* 0x00006b00ff0477ac */ /* 0x000ea60008000a00 */
[----:B------:R-:W-:Y:S11]  /*6700*/  ISETP.NE.AND.EX P0, PT, R41, RZ, PT, P0 ;  /* 0x000000ff2900720c */ /* 0x000ff60003f05300 */
[----:B------:R-:W-:Y:S02]  /*6710*/  @!UPT UIADD3 URZ, UPT, UPT, URZ, URZ, URZ ;  /* 0x000000fffffff290 */ /* 0x000fe4000fffe0ff */
[----:B------:R-:W4:Y:S01]  /*6720*/  @P0 LDC.64 R2, c[0x0][0x8a8] ;  /* 0x00022a00ff020b82 */ /* 0x000f220000000a00 */
[----:B-1----:R-:W-:Y:S04]  /*6730*/  @P0 IMAD R0, R42, UR36, RZ ;  /* 0x000000242a000c24 */ /* 0x002fe8000f8e02ff */
[----:B----4-:R-:W-:Y:S05]  /*6740*/  @P0 IMAD.WIDE R2, R0, 0x4, R2 ;  /* 0x0000000400020825 */ /* 0x010fea00078e0202 */
[----:B--2--5:R2:W5:Y:S02]  /*6750*/  @P0 LDG.E R24, desc[UR4][R2.64] ;  /* 0x0000000402180981 */ /* 0x024564000c1e1900 */
[----:B--2---:R-:W4:Y:S02]  /*6760*/  @!P0 LDC R24, c[0x0][0x8a0] ;  /* 0x00022800ff188b82 */ /* 0x004f240000000800 */
.L_x_107:
[----:B---3-5:R-:W-:Y:S01]  /*6770*/  FSETP.NEU.AND P0, PT, R27, RZ, PT ;  /* 0x000000ff1b00720b */ /* 0x028fe20003f0d000 */
[----:B------:R-:W-:Y:S01]  /*6780*/  IMAD.SHL.U32 R57, R48, 0x2, RZ ;  /* 0x0000000230397824 */ /* 0x000fe200078e00ff */
[----:B------:R-:W-:Y:S01]  /*6790*/  SEL R3, RZ, 0xffffffff, P3 ;  /* 0xffffffffff037807 */ /* 0x000fe20001800000 */
[----:B------:R-:W-:Y:S01]  /*67a0*/  BSSY B1, `(.L_x_108) ;  /* 0x0000033000017945 */ /* 0x000fe20003800000 */
[----:B------:R-:W-:Y:S01]  /*67b0*/  @!P4 LOP3.LUT P3, RZ, R50, 0xff, RZ, 0xc0, !PT ;  /* 0x000000ff32ffc812 */ /* 0x000fe2000786c0ff */
[----:B------:R-:W-:Y:S01]  /*67c0*/  IMAD.MOV.U32 R64, RZ, RZ, 0x1 ;  /* 0x00000001ff407424 */ /* 0x000fe200078e00ff */
[----:B-1----:R-:W-:Y:S01]  /*67d0*/  @!P4 SEL R0, RZ, 0xffffffff, P0 ;  /* 0xffffffffff00c807 */ /* 0x002fe20000000000 */
[----:B------:R-:W-:Y:S01]  /*67e0*/  IMAD R25, R22, 0x40, R23 ;  /* 0x0000004016197824 */ /* 0x000fe200078e0217 */
[----:B------:R-:W-:Y:S01]  /*67f0*/  LOP3.LUT R60, R60, 0x1, RZ, 0x3c, !PT ;  /* 0x000000013c3c7812 */ /* 0x000fe200078e3cff */
[----:B------:R-:W-:Y:S01]  /*6800*/  IMAD.MOV.U32 R26, RZ, RZ, RZ ;  /* 0x000000ffff1a7224 */ /* 0x000fe200078e00ff */
[----:B------:R-:W-:Y:S02]  /*6810*/  @P2 SEL R0, R3, R0, !P3 ;  /* 0x0000000003002207 */ /* 0x000fe40005800000 */
[----:B------:R-:W-:Y:S02]  /*6820*/  CS2R R38, SRZ ;  /* 0x0000000000267805 */ /* 0x000fe4000001ff00 */
[----:B------:R-:W-:Y:S02]  /*6830*/  LEA R54, R22, UR43, 0x3 ;  /* 0x0000002b16367c11 */ /* 0x000fe4000f8e18ff */
[----:B------:R-:W-:Y:S02]  /*6840*/  CS2R R36, SRZ ;  /* 0x0000000000247805 */ /* 0x000fe4000001ff00 */
[----:B------:R-:W-:Y:S02]  /*6850*/  @!P4 LOP3.LUT R0, R0, 0x1, RZ, 0xc0, !PT ;  /* 0x000000010000c812 */ /* 0x000fe400078ec0ff */
[----:B------:R-:W-:Y:S02]  /*6860*/  CS2R R30, SRZ ;  /* 0x00000000001e7805 */ /* 0x000fe4000001ff00 */
[----:B------:R-:W-:Y:S02]  /*6870*/  SEL R2, RZ, 0xffffffff, P0 ;  /* 0xffffffffff027807 */ /* 0x000fe40000000000 */
[----:B------:R-:W-:Y:S02]  /*6880*/  CS2R R28, SRZ ;  /* 0x00000000001c7805 */ /* 0x000fe4000001ff00 */
[----:B------:R-:W-:Y:S01]  /*6890*/  ISETP.NE.U32.OR P6, PT, R0, 0x1, P4 ;  /* 0x000000010000780c */ /* 0x000fe200027c5470 */
[----:B------:R-:W-:Y:S01]  /*68a0*/  VIADD R63, R57, UR43 ;  /* 0x0000002b393f7c36 */ /* 0x000fe20008000000 */
[----:B------:R-:W-:Y:S02]  /*68b0*/  LOP3.LUT P4, R55, R50, 0xff, RZ, 0xc0, !PT ;  /* 0x000000ff32377812 */ /* 0x000fe4000788c0ff */
[----:B------:R-:W-:Y:S02]  /*68c0*/  P2R R62, PR, RZ, 0x40 ;  /* 0x00000040ff3e7803 */ /* 0x000fe40000000000 */
[----:B------:R-:W-:Y:S04]  /*68d0*/  @P1 SEL R2, R3, R2, !P4 ;  /* 0x0000000203021207 */ /* 0x000fe80006000000 */
[----:B------:R-:W-:Y:S03]  /*68e0*/  LOP3.LUT R2, R2, 0x1, RZ, 0xc0, !PT ;  /* 0x0000000102027812 */ /* 0x000fe600078ec0ff */
[----:B------:R-:W-:Y:S02]  /*68f0*/  @P6 SHF.L.U32 R0, R60, 0x1f, RZ ;  /* 0x0000001f3c006819 */ /* 0x000fe400000006ff */
[----:B------:R-:W-:Y:S02]  /*6900*/  ISETP.NE.U32.AND P5, PT, R2, 0x1, PT ;  /* 0x000000010200780c */ /* 0x000fe40003fa5070 */
[----:B------:R1:W2:Y:S02]  /*6910*/  @P6 SYNCS.PHASECHK.TRANS64.TRYWAIT P3, [UR43+0x40], R0 ;  /* 0x00004000ff0065a7 */ /* 0x0002a4000806112b */
[----:B------:R-:W-:Y:S02]  /*6920*/  P2R R65, PR, RZ, 0x20 ;  /* 0x00000020ff417803 */ /* 0x000fe40000000000 */
[----:B-1----:R-:W-:Y:S04]  /*6930*/  SHF.L.U32 R0, R59, 0x1f, RZ ;  /* 0x0000001f3b007819 */ /* 0x002fe800000006ff */
[----:B------:R1:W3:Y:S01]  /*6940*/  SYNCS.PHASECHK.TRANS64.TRYWAIT P2, [R54+URZ+0xb0], R0 ;  /* 0x0000b000360075a7 */ /* 0x0002e200080411ff */
[----:B--2---:R-:W-:Y:S01]  /*6950*/  @P6 SEL R64, RZ, 0x1, !P3 ;  /* 0x00000001ff406807 */ /* 0x004fe20005800000 */
[----:B-1----:R-:W-:Y:S06]  /*6960*/  @!P6 BRA `(.L_x_109) ;  /* 0x000000000058e947 */ /* 0x002fec0003800000 */
[----:B------:R-:W-:Y:S01]  /*6970*/  VIADD R2, R63, 0x200 ;  /* 0x000002003f027836 */ /* 0x000fe20000000000 */
[----:B------:R-:W-:Y:S01]  /*6980*/  LOP3.LUT P6, RZ, R49, 0x40, RZ, 0xc0, !PT ;  /* 0x0000004031ff7812 */ /* 0x000fe200078cc0ff */
[----:B------:R-:W-:Y:S01]  /*6990*/  BSSY B0, `(.L_x_110) ;  /* 0x000000e000007945 */ /* 0x000fe20003800000 */
[----:B------:R-:W-:Y:S01]  /*69a0*/  ISETP.NE.AND P1, PT, R64, RZ, PT ;  /* 0x000000ff4000720c */ /* 0x000fe20003f25270 */
[----:B------:R-:W-:Y:S01]  /*69b0*/  @P5 VIADD R4, R63, 0x210 ;  /* 0x000002103f045836 */ /* 0x000fe20000000000 */
[----:B------:R-:W-:Y:S01]  /*69c0*/  PLOP3.LUT P0, PT, PT, PT, PT, 0x8, 0x80 ;  /* 0x000000000080781c */ /* 0x000fe20003f0e170 */
[----:B------:R-:W-:Y:S01]  /*69d0*/  IMAD.MOV.U32 R39, RZ, RZ, RZ ;  /* 0x000000ffff277224 */ /* 0x000fe200078e00ff */
[----:B------:R-:W-:Y:S02]  /*69e0*/  @P5 PLOP3.LUT P0, PT, P6, PT, PT, 0x80, 0x8 ;  /* 0x000000000008581c */ /* 0x000fe4000370f070 */
[----:B------:R-:W-:Y:S02]  /*69f0*/  CS2R R36, SRZ ;  /* 0x0000000000247805 */ /* 0x000fe4000001ff00 */
[----:B------:R-:W-:Y:S02]  /*6a00*/  CS2R R30, SRZ ;  /* 0x00000000001e7805 */ /* 0x000fe4000001ff00 */
[----:B------:R-:W-:Y:S07]  /*6a10*/  CS2R R28, SRZ ;  /* 0x00000000001c7805 */ /* 0x000fee000001ff00 */
[----:B------:R-:W-:Y:S01]  /*6a20*/  @P0 VIADD R4, R2, 0xfffffff0 ;  /* 0xfffffff002040836 */ /* 0x000fe20000000000 */
[----:B------:R-:W-:Y:S06]  /*6a30*/  @P1 BRA `(.L_x_111) ;  /* 0x00000000000c1947 */ /* 0x000fec0003800000 */
[----:B------:R-:W-:Y:S04]  /*6a40*/  SHF.L.U32 R3, R60, 0x1f, RZ ;  /* 0x0000001f3c037819 */ /* 0x000fe800000006ff */
[----:B------:R-:W1:Y:S02]  /*6a50*/  SYNCS.PHASECHK.TRANS64.TRYWAIT P0, [UR43+0x40], R3 ;  /* 0x00004003ff0075a7 */ /* 0x000e64000800112b */
[----:B-1----:R-:W-:Y:S05]  /*6a60*/  @!P0 BRA `(.L_x_112) ;  /* 0x0000003000508947 */ /* 0x002fea0003800000 */
.L_x_111:
[----:B------:R-:W-:Y:S05]  /*6a70*/  BSYNC B0 ;  /* 0x0000000000007941 */ /* 0x000fea0003800000 */
.L_x_110:
[----:B------:R-:W-:Y:S01]  /*6a80*/  ISETP.NE.AND P0, PT, R65, RZ, PT ;  /* 0x000000ff4100720c */ /* 0x000fe20003f05270 */
[----:B------:R-:W-:Y:S11]  /*6a90*/  HFMA2 R26, -RZ, RZ, 0, 5.9604644775390625e-08 ;  /* 0x00000001ff1a7431 */ /* 0x000ff600000001ff */
[----:B------:R-:W-:Y:S01]  /*6aa0*/  @!UPT UIADD3 URZ, UPT, UPT, URZ, URZ, URZ ;  /* 0x000000fffffff290 */ /* 0x000fe2000fffe0ff */
[----:B------:R2:W1:Y:S04]  /*6ab0*/  @P0 LDS.128 R36, [R4] ;  /* 0x0000000004240984 */ /* 0x0004680000000c00 */
[----:B------:R2:W1:Y:S02]  /*6ac0*/  @P0 LDS.128 R28, [R57+UR43+0x200] ;  /* 0x0002002b391c0984 */ /* 0x0004640008000c00 */
.L_x_109:
[----:B------:R-:W-:Y:S05]  /*6ad0*/  BSYNC B1 ;  /* 0x0000000000017941 */ /* 0x000fea0003800000 */
.L_x_108:
[----:B-1----:R-:W-:Y:S04]  /*6ae0*/  SHF.R.U32.HI R2, RZ, 0x15, R25 ;  /* 0x00000015ff027819 */ /* 0x002fe80000011619 */
[----:B------:R-:W-:Y:S01]  /*6af0*/  LOP3.LUT P0, RZ, R2, 0x3, R51, 0x48, !PT ;  /* 0x0000000302ff7812 */ /* 0x000fe20007804833 */
[----:B------:R-:W-:Y:S01]  /*6b00*/  @!UPT UIADD3 URZ, UPT, UPT, URZ, URZ, URZ ;  /* 0x000000fffffff290 */ /* 0x000fe2000fffe0ff */
[----:B---3--:R-:W-:Y:S11]  /*6b10*/  @P2 BRA `(.L_x_113) ;  /* 0x0000000000082947 */ /* 0x008ff60003800000 */
[----:B------:R-:W1:Y:S02]  /*6b20*/  SYNCS.PHASECHK.TRANS64.TRYWAIT P1, [R54+URZ+0xb0], R0 ;  /* 0x0000b000360075a7 */ /* 0x000e6400080211ff */
[----:B-1----:R-:W-:Y:S05]  /*6b30*/  @!P1 BRA `(.L_x_114) ;  /* 0x0000003000349947 */ /* 0x002fea0003800000 */
.L_x_113:
[----:B------:R-:W-:Y:S05]  /*6b40*/  @!P0 BRA `(.L_x_115) ;  /* 0x0000000000408947 */ /* 0x000fea0003800000 */
[----:B------:R-:W3:Y:S01]  /*6b50*/  LDCU.64 UR8, c[0x4][0x70] ;  /* 0x01000e00ff0877ac */ /* 0x000ee20008000a00 */
[----:B------:R-:W-:Y:S01]  /*6b60*/  MOV R3, 0x0 ;  /* 0x0000000000037802 */ /* 0x000fe20000000f00 */
[----:B------:R-:W-:Y:S02]  /*6b70*/  HFMA2 R12, -RZ, RZ, 0, 5.9604644775390625e-08 ;  /* 0x00000001ff0c7431 */ /* 0x000fe400000001ff */
[----:B------:R-:W-:Y:S02]  /*6b80*/  IMAD.MOV.U32 R8, RZ, RZ, 0x192 ;  /* 0x00000192ff087424 */ /* 0x000fe400078e00ff */
[----:B------:R-:W-:Y:S01]  /*6b90*/  IMAD.MOV.U32 R13, RZ, RZ, RZ ;  /* 0x000000ffff0d7224 */ /* 0x000fe200078e00ff */
[----:B------:R-:W5:Y:S01]  /*6ba0*/  LDCU.64 UR6, c[0x4][0x78] ;  /* 0x01000f00ff0677ac */ /* 0x000f620008000a00 */
[----:B------:R-:W1:Y:S01]  /*6bb0*/  LDC.64 R2, c[0x4][R3] ;  /* 0x0100000003027b82 */ /* 0x000e620000000a00 */
[----:B------:R-:W4:Y:S01]  /*6bc0*/  LDCU.64 UR4, c[0x4][0x10] ;  /* 0x01000200ff0477ac */ /* 0x000f220008000a00 */
[----:B---3--:R-:W-:Y:S01]  /*6bd0*/  MOV R5, UR9 ;  /* 0x0000000900057c02 */ /* 0x008fe20008000f00 */
[----:B--2---:R-:W-:Y:S01]  /*6be0*/  IMAD.U32 R4, RZ, RZ, UR8 ;  /* 0x00000008ff047e24 */ /* 0x004fe2000f8e00ff */
[----:B-----5:R-:W-:Y:S01]  /*6bf0*/  MOV R7, UR7 ;  /* 0x0000000700077c02 */ /* 0x020fe20008000f00 */
[----:B------:R-:W-:Y:S01]  /*6c00*/  IMAD.U32 R6, RZ, RZ, UR6 ;  /* 0x00000006ff067e24 */ /* 0x000fe2000f8e00ff */
[----:B----4-:R-:W-:Y:S01]  /*6c10*/  MOV R11, UR5 ;  /* 0x00000005000b7c02 */ /* 0x010fe20008000f00 */
[----:B------:R-:W-:Y:S02]  /*6c20*/  IMAD.U32 R10, RZ, RZ, UR4 ;  /* 0x00000004ff0a7e24 */ /* 0x000fe4000f8e00ff */
[----:B------:R-:W-:Y:S07]  /*6c30*/  LEPC R20, `(.L_x_115) ;  /* 0x000000001014794e */ /* 0x000fee0000000000 */
[----:B-1----:R-:W-:Y:S05]  /*6c40*/  CALL.ABS.NOINC R2 ;  /* 0x0000000002007343 */ /* 0x002fea0003c00000 */
.L_x_115:
[----:B------:R-:W-:Y:S05]  /*6c50*/  WARPSYNC.ALL ;  /* 0x0000000000007948 */ /* 0x000fea0003800000 */
[----:B------:R-:W-:Y:S01]  /*6c60*/  R2UR UR4, R25 ;  /* 0x00000000190472ca */ /* 0x000fe200000e0000 */
[--C-:B------:R-:W-:Y:S01]  /*6c70*/  HADD2.F32 R3, -RZ, R28.reuse.H0_H0 ;  /* 0x2000001cff037230 */ /* 0x100fe20000004100 */
[----:B------:R-:W-:Y:S01]  /*6c80*/  MOV R66, 0x10 ;  /* 0x0000001000427802 */ /* 0x000fe20000000f00 */
[--C-:B------:R-:W-:Y:S01]  /*6c90*/  HADD2.F32 R20, -RZ, R29.reuse.H0_H0 ;  /* 0x2000001dff147230 */ /* 0x100fe20000004100 */
[----:B------:R-:W-:Y:S01]  /*6ca0*/  LOP3.LUT P6, RZ, R49, 0x40, RZ, 0xc0, !PT ;  /* 0x0000004031ff7812 */ /* 0x000fe200078cc0ff */
[----:B------:R-:W-:Y:S01]  /*6cb0*/  HADD2.F32 R21, -RZ, R29.H1_H1 ;  /* 0x3000001dff157230 */ /* 0x000fe20000004100 */
[----:B------:R-:W-:Y:S01]  /*6cc0*/  ISETP.NE.AND P0, PT, R61, RZ, PT ;  /* 0x000000ff3d00720c */ /* 0x000fe20003f05270 */
[----:B------:R-:W-:Y:S01]  /*6cd0*/  BSSY.RECONVERGENT B0, `(.L_x_116) ;  /* 0x0000052000007945 */ /* 0x000fe20003800200 */
[----:B------:R-:W-:Y:S04]  /*6ce0*/  SEL R66, R66, 0xfffffff0, !P6 ;  /* 0xfffffff042427807 */ /* 0x000fe80007000000 */
[----:B------:R-:W-:Y:S01]  /*6cf0*/  IADD3 R63, PT, PT, R63, R66, RZ ;  /* 0x000000423f3f7210 */ /* 0x000fe20007ffe0ff */
[----:B--2---:R-:W1:Y:S02]  /*6d00*/  LDTM.x16 R4, tmem[UR4] ;  /* 0x00000004000479ee */ /* 0x004e640008240000 */
[C---:B-1--4-:R-:W-:Y:S01]  /*6d10*/  FMUL R0, R24.reuse, R4 ;  /* 0x0000000418007220 */ /* 0x052fe20000400000 */
[----:B------:R-:W-:Y:S02]  /*6d20*/  HADD2.F32 R4, -RZ, R28.H1_H1 ;  /* 0x3000001cff047230 */ /* 0x000fe40000004100 */
[C---:B------:R-:W-:Y:S01]  /*6d30*/  FMUL R2, R24.reuse, R5 ;  /* 0x0000000518027220 */ /* 0x040fe20000400000 */
[C---:B------:R-:W-:Y:S01]  /*6d40*/  FMUL R7, R24.reuse, R7 ;  /* 0x0000000718077220 */ /* 0x040fe20000400000 */
[C---:B------:R-:W-:Y:S01]  /*6d50*/  FFMA R0, R27.reuse, R3, R0 ;  /* 0x000000031b007223 */ /* 0x040fe20000000000 */
[C---:B------:R-:W-:Y:S01]  /*6d60*/  FMUL R3, R24.reuse, R6 ;  /* 0x0000000618037220 */ /* 0x040fe20000400000 */
[C---:B------:R-:W-:Y:S01]  /*6d70*/  FFMA R2, R27.reuse, R4, R2 ;  /* 0x000000041b027223 */ /* 0x040fe20000000002 */
[C---:B------:R-:W-:Y:S01]  /*6d80*/  FMUL R4, R24.reuse, R8 ;  /* 0x0000000818047220 */ /* 0x040fe20000400000 */
[C---:B------:R-:W-:Y:S01]  /*6d90*/  FMUL R8, R24.reuse, R12 ;  /* 0x0000000c18087220 */ /* 0x040fe20000400000 */
[----:B------:R-:W-:Y:S01]  /*6da0*/  FMUL R12, R24, R16 ;  /* 0x00000010180c7220 */ /* 0x000fe20000400000 */
[--C-:B------:R-:W-:Y:S01]  /*6db0*/  HADD2.F32 R16, -RZ, R30.reuse.H0_H0 ;  /* 0x2000001eff107230 */ /* 0x100fe20000004100 */
[----:B------:R-:W-:Y:S01]  /*6dc0*/  F2FP.F16.F32.PACK_AB R32, R2, R0 ;  /* 0x000000000220723e */ /* 0x000fe200000000ff */
[----:B------:R-:W-:Y:S02]  /*6dd0*/  HADD2.F32 R0, -RZ, R30.H1_H1 ;  /* 0x3000001eff007230 */ /* 0x000fe40000004100 */
[C---:B------:R-:W-:Y:S01]  /*6de0*/  FMUL R5, R24.reuse, R9 ;  /* 0x0000000918057220 */ /* 0x040fe20000400000 */
[C---:B------:R-:W-:Y:S01]  /*6df0*/  FFMA R3, R27.reuse, R20, R3 ;  /* 0x000000141b037223 */ /* 0x040fe20000000003 */
[C---:B------:R-:W-:Y:S01]  /*6e00*/  FFMA R7, R27.reuse, R21, R7 ;  /* 0x000000151b077223 */ /* 0x040fe20000000007 */
[--C-:B------:R-:W-:Y:S02]  /*6e10*/  HADD2.F32 R2, -RZ, R31.reuse.H0_H0 ;  /* 0x2000001fff027230 */ /* 0x100fe40000004100 */
[C---:B------:R-:W-:Y:S01]  /*6e20*/  FFMA R4, R27.reuse, R16, R4 ;  /* 0x000000101b047223 */ /* 0x040fe20000000004 */
[C---:B------:R-:W-:Y:S01]  /*6e30*/  FMUL R6, R24.reuse, R10 ;  /* 0x0000000a18067220 */ /* 0x040fe20000400000 */
[C---:B------:R-:W-:Y:S01]  /*6e40*/  FFMA R5, R27.reuse, R0, R5 ;  /* 0x000000001b057223 */ /* 0x040fe20000000005 */
[----:B------:R-:W-:Y:S02]  /*6e50*/  HADD2.F32 R16, -RZ, R31.H1_H1 ;  /* 0x3000001fff107230 */ /* 0x000fe40000004100 */
[C---:B------:R-:W-:Y:S01]  /*6e60*/  FMUL R11, R24.reuse, R11 ;  /* 0x0000000b180b7220 */ /* 0x040fe20000400000 */
[--C-:B------:R-:W-:Y:S02]  /*6e70*/  HADD2.F32 R0, -RZ, R36.reuse.H0_H0 ;  /* 0x20000024ff007230 */ /* 0x100fe40000004100 */
[----:B------:R-:W-:Y:S01]  /*6e80*/  FFMA R6, R27, R2, R6 ;  /* 0x000000021b067223 */ /* 0x000fe20000000006 */
[----:B------:R-:W-:Y:S01]  /*6e90*/  F2FP.F16.F32.PACK_AB R33, R7, R3 ;  /* 0x000000030721723e */ /* 0x000fe200000000ff */
[----:B------:R-:W-:Y:S02]  /*6ea0*/  HADD2.F32 R2, -RZ, R36.H1_H1 ;  /* 0x30000024ff027230 */ /* 0x000fe40000004100 */
[C---:B------:R-:W-:Y:S01]  /*6eb0*/  FFMA R11, R27.reuse, R16, R11 ;  /* 0x000000101b0b7223 */ /* 0x040fe2000000000b */
[C---:B------:R-:W-:Y:S01]  /*6ec0*/  FMUL R9, R24.reuse, R13 ;  /* 0x0000000d18097220 */ /* 0x040fe20000400000 */
[--C-:B------:R-:W-:Y:S02]  /*6ed0*/  HADD2.F32 R3, -RZ, R37.reuse.H0_H0 ;  /* 0x20000025ff037230 */ /* 0x100fe40000004100 */
[C---:B------:R-:W-:Y:S01]  /*6ee0*/  FFMA R8, R27.reuse, R0, R8 ;  /* 0x000000001b087223 */ /* 0x040fe20000000008 */
[C---:B------:R-:W-:Y:S01]  /*6ef0*/  FMUL R10, R24.reuse, R14 ;  /* 0x0000000e180a7220 */ /* 0x040fe20000400000 */
[----:B------:R-:W-:Y:S02]  /*6f00*/  HADD2.F32 R0, -RZ, R37.H1_H1 ;  /* 0x30000025ff007230 */ /* 0x000fe40000004100 */
[C---:B------:R-:W-:Y:S01]  /*6f10*/  FMUL R15, R24.reuse, R15 ;  /* 0x0000000f180f7220 */ /* 0x040fe20000400000 */
[C---:B------:R-:W-:Y:S01]  /*6f20*/  FFMA R9, R27.reuse, R2, R9 ;  /* 0x000000021b097223 */ /* 0x040fe20000000009 */
[----:B------:R-:W-:Y:S01]  /*6f30*/  FFMA R10, R27, R3, R10 ;  /* 0x000000031b0a7223 */ /* 0x000fe2000000000a */
[--C-:B------:R-:W-:Y:S01]  /*6f40*/  HADD2.F32 R2, -RZ, R38.reuse.H0_H0 ;  /* 0x20000026ff027230 */ /* 0x100fe20000004100 */
[----:B------:R-:W-:Y:S01]  /*6f50*/  F2FP.F16.F32.PACK_AB R34, R5, R4 ;  /* 0x000000040522723e */ /* 0x000fe200000000ff */
[----:B------:R-:W-:Y:S02]  /*6f60*/  HADD2.F32 R3, -RZ, R38.H1_H1 ;  /* 0x30000026ff037230 */ /* 0x000fe40000004100 */
[----:B------:R-:W-:Y:S01]  /*6f70*/  FFMA R15, R27, R0, R15 ;  /* 0x000000001b0f7223 */ /* 0x000fe2000000000f */
[C---:B------:R-:W-:Y:S01]  /*6f80*/  FMUL R13, R24.reuse, R17 ;  /* 0x00000011180d7220 */ /* 0x040fe20000400000 */
[--C-:B------:R-:W-:Y:S02]  /*6f90*/  HADD2.F32 R4, -RZ, R39.reuse.H0_H0 ;  /* 0x20000027ff047230 */ /* 0x100fe40000004100 */
[C---:B------:R-:W-:Y:S01]  /*6fa0*/  FMUL R14, R24.reuse, R18 ;  /* 0x00000012180e7220 */ /* 0x040fe20000400000 */
[----:B------:R-:W-:Y:S02]  /*6fb0*/  HADD2.F32 R0, -RZ, R39.H1_H1 ;  /* 0x30000027ff007230 */ /* 0x000fe40000004100 */
[----:B------:R-:W-:Y:S01]  /*6fc0*/  FMUL R19, R24, R19 ;  /* 0x0000001318137220 */ /* 0x000fe20000400000 */
[----:B------:R-:W-:Y:S01]  /*6fd0*/  F2FP.F16.F32.PACK_AB R35, R11, R6 ;  /* 0x000000060b23723e */ /* 0x000fe200000000ff */
[C---:B------:R-:W-:Y:S01]  /*6fe0*/  FFMA R12, R27.reuse, R2, R12 ;  /* 0x000000021b0c7223 */ /* 0x040fe2000000000c */
[C---:B------:R-:W-:Y:S01]  /*6ff0*/  FFMA R13, R27.reuse, R3, R13 ;  /* 0x000000031b0d7223 */ /* 0x040fe2000000000d */
[C---:B------:R-:W-:Y:S01]  /*7000*/  FFMA R14, R27.reuse, R4, R14 ;  /* 0x000000041b0e7223 */ /* 0x040fe2000000000e */
[----:B------:R-:W-:Y:S01]  /*7010*/  FFMA R19, R27, R0, R19 ;  /* 0x000000001b137223 */ /* 0x000fe20000000013 */
[----:B------:R1:W-:Y:S01]  /*7020*/  STS.128 [R57+UR43+0x200], R32 ;  /* 0x0002002039007988 */ /* 0x0003e20008000c2b */
[----:B------:R-:W-:Y:S02]  /*7030*/  F2FP.F16.F32.PACK_AB R8, R9, R8 ;  /* 0x000000080908723e */ /* 0x000fe400000000ff */
[----:B------:R-:W-:Y:S02]  /*7040*/  F2FP.F16.F32.PACK_AB R9, R15, R10 ;  /* 0x0000000a0f09723e */ /* 0x000fe400000000ff */
[----:B------:R-:W-:Y:S02]  /*7050*/  F2FP.F16.F32.PACK_AB R10, R13, R12 ;  /* 0x0000000c0d0a723e */ /* 0x000fe400000000ff */
[----:B------:R-:W-:Y:S05]  /*7060*/  F2FP.F16.F32.PACK_AB R11, R19, R14 ;  /* 0x0000000e130b723e */ /* 0x000fea00000000ff */
[----:B------:R1:W-:Y:S01]  /*7070*/  STS.128 [R63+0x200], R8 ;  /* 0x000200083f007388 */ /* 0x0003e20000000c00 */
[----:B------:R-:W-:Y:S01]  /*7080*/  @!PT LDS RZ, [RZ] ;  /* 0x00000000fffff984 */ /* 0x000fe20000000800 */
[----:B------:R-:W-:Y:S01]  /*7090*/  @!PT LDS RZ, [RZ] ;  /* 0x00000000fffff984 */ /* 0x000fe20000000800 */
[----:B------:R-:W-:Y:S01]  /*70a0*/  @!PT LDS RZ, [RZ] ;  /* 0x00000000fffff984 */ /* 0x000fe20000000800 */
[----:B------:R-:W-:Y:S01]  /*70b0*/  @!PT LDS RZ, [RZ] ;  /* 0x00000000fffff984 */ /* 0x000fe20000000800 */
[----:B------:R2:W-:Y:S07]  /*70c0*/  MEMBAR.ALL.CTA ;  /* 0x0000000000007992 */ /* 0x0005ee0000008000 */
[----:B--2---:R-:W2:Y:S02]  /*70d0*/  FENCE.VIEW.ASYNC.S ;  /* 0x00000000000073c6 */ /* 0x004ea40000000000 */
[----:B--2---:R-:W-:Y:S06]  /*70e0*/  BAR.SYNC.DEFER_BLOCKING 0x1, 0x80 ;  /* 0x0042000000007b1d */ /* 0x004fec0000010000 */
[----:B------:R-:W-:Y:S05]  /*70f0*/  @P0 BRA `(.L_x_117) ;  /* 0x00000000003c0947 */ /* 0x000fea0003800000 */
[----:B------:R-:W2:Y:S01]  /*7100*/  LDCU.64 UR6, c[0x0][0x348] ;  /* 0x00006900ff0677ac */ /* 0x000ea20008000a00 */
[----:B------:R-:W-:Y:S01]  /*7110*/  UIADD3 UR4, UPT, UPT, UR43, 0x200, URZ ;  /* 0x000002002b047890 */ /* 0x000fe2000fffe0ff */
[----:B------:R-:W-:Y:S01]  /*7120*/  UMOV UR51, UR36 ;  /* 0x0000002400337c82 */ /* 0x000fe20008000000 */
[----:B------:R-:W-:Y:S02]  /*7130*/  UIADD3 UR9, UPT, UPT, UR49, 0x40, URZ ;  /* 0x0000004031097890 */ /* 0x000fe4000fffe0ff */
[----:B------:R-:W-:Y:S02]  /*7140*/  UIADD3 UR8, UPT, UPT, UR43, 0xa00, URZ ;  /* 0x00000a002b087890 */ /* 0x000fe4000fffe0ff */
[----:B------:R-:W-:Y:S01]  /*7150*/  MOV R53, UR4 ;  /* 0x0000000400357c02 */ /* 0x000fe20008000f00 */
[----:B------:R-:W-:Y:S01]  /*7160*/  UMOV UR10, UR50 ;  /* 0x00000032000a7c82 */ /* 0x000fe20008000000 */
[----:B------:R-:W-:Y:S02]  /*7170*/  UMOV UR11, UR36 ;  /* 0x00000024000b7c82 */ /* 0x000fe40008000000 */
[----:B------:R-:W-:Y:S01]  /*7180*/  R2UR UR48, R53 ;  /* 0x00000000353072ca */ /* 0x000fe200000e0000 */
[----:B--2---:R-:W-:Y:S04]  /*7190*/  UIADD3 UR4, UP0, UPT, UR6, 0x680, URZ ;  /* 0x0000068006047890 */ /* 0x004fe8000ff1e0ff */
[----:B------:R-:W-:Y:S09]  /*71a0*/  UIADD3.X UR5, UPT, UPT, URZ, UR7, URZ, UP0, !UPT ;  /* 0x00000007ff057290 */ /* 0x000ff200087fe4ff */
[----:B------:R2:W-:Y:S01]  /*71b0*/  UTMASTG.3D [UR48], [UR4] ;  /* 0x00000030040073b5 */ /* 0x0005e20008010000 */
[----:B------:R2:W-:Y:S01]  /*71c0*/  UTMASTG.3D [UR8], [UR4] ;  /* 0x00000008040073b5 */ /* 0x0005e20008010000 */
[----:B------:R0:W-:Y:S01]  /*71d0*/  UTMACMDFLUSH ;  /* 0x00000000000079b7 */ /* 0x0001e20000000000 */
[----:B--2---:R-:W-:Y:S04]  /*71e0*/  DEPBAR.LE SB0, 0x1 ;  /* 0x000080400000791a */ /* 0x004fe80000000000 */
.L_x_117:
[----:B------:R-:W-:Y:S05]  /*71f0*/  BSYNC.RECONVERGENT B0 ;  /* 0x0000000000007941 */ /* 0x000fea0003800200 */
.L_x_116:
[----:B------:R-:W-:Y:S01]  /*7200*/  BAR.SYNC.DEFER_BLOCKING 0x1, 0x80 ;  /* 0x0042000000007b1d */ /* 0x000fe20000010000 */
[----:B------:R-:W-:Y:S01]  /*7210*/  ISETP.NE.AND P1, PT, R62, RZ, PT ;  /* 0x000000ff3e00720c */ /* 0x000fe20003f25270 */
[----:B------:R-:W-:Y:S01]  /*7220*/  UISETP.NE.AND UP0, UPT, UR52, URZ, UPT ;  /* 0x000000ff3400728c */ /* 0x000fe2000bf05270 */
[----:B------:R-:W-:Y:S11]  /*7230*/  LEA R2, R26, UR43, 0x3 ;  /* 0x0000002b1a027c11 */ /* 0x000ff6000f8e18ff */
[----:B------:R-:W-:Y:S01]  /*7240*/  @P1 SHF.L.U32 R3, R60, 0x1f, RZ ;  /* 0x0000001f3c031819 */ /* 0x000fe200000006ff */
[----:B------:R-:W-:Y:S06]  /*7250*/  BRA.U !UP0, `(.L_x_118) ;  /* 0x0000000108247547 */ /* 0x000fec000b800000 */
[----:B------:R-:W-:Y:S01]  /*7260*/  IMAD.U32 R4, RZ, RZ, UR46 ;  /* 0x0000002eff047e24 */ /* 0x000fe2000f8e00ff */
[----:B------:R-:W-:Y:S01]  /*7270*/  MOV R0, UR47 ;  /* 0x0000002f00007c02 */ /* 0x000fe20008000f00 */
[----:B------:R-:W-:Y:S03]  /*7280*/  UIADD3 UR4, UPT, UPT, UR46, 0x1, URZ ;  /* 0x000000012e047890 */ /* 0x000fe6000fffe0ff */
[----:B------:R-:W-:Y:S01]  /*7290*/  @P1 LEA R4, R4, UR43, 0x3 ;  /* 0x0000002b04041c11 */ /* 0x000fe2000f8e18ff */
[----:B------:R-:W-:Y:S04]  /*72a0*/  UISETP.NE.AND UP0, UPT, UR4, 0x4, UPT ;  /* 0x000000040400788c */ /* 0x000fe8000bf05270 */
[----:B------:R-:W-:Y:S01]  /*72b0*/  @P1 VIADD R4, R4, 0x60 ;  /* 0x0000006004041836 */ /* 0x000fe20000000000 */
[----:B------:R-:W-:Y:S04]  /*72c0*/  USEL UR46, UR4, URZ, UP0 ;  /* 0x000000ff042e7287 */ /* 0x000fe80008000000 */
[----:B------:R-:W-:Y:S04]  /*72d0*/  @P1 PRMT R0, R0, 0x654, R4 ;  /* 0x0000065400001816 */ /* 0x000fe80000000004 */
[----:B------:R2:W-:Y:S04]  /*72e0*/  @P1 SYNCS.ARRIVE.TRANS64.RED.A1T0 RZ, [R0+URZ], RZ ;  /* 0x000000ff00ff19a7 */ /* 0x0005e800081004ff */
.L_x_118:
[----:B------:R-:W3:Y:S01]  /*72f0*/  @P1 SYNCS.PHASECHK.TRANS64.TRYWAIT P0, [R2+URZ+0x40], R3 ;  /* 0x00004003020015a7 */ /* 0x000ee200080011ff */
[----:B------:R-:W-:Y:S01]  /*7300*/  BSSY B1, `(.L_x_119) ;  /* 0x0000012000017945 */ /* 0x000fe20003800000 */
[----:B---3--:R-:W-:Y:S03]  /*7310*/  @P1 SEL R64, RZ, 0x1, !P0 ;  /* 0x00000001ff401807 */ /* 0x008fe60004000000 */
[----:B------:R-:W-:Y:S05]  /*7320*/  @!P1 BRA `(.L_x_120) ;  /* 0x00000000003c9947 */ /* 0x000fea0003800000 */
[----:B------:R-:W-:Y:S01]  /*7330*/  ISETP.NE.AND P1, PT, R65, RZ, PT ;  /* 0x000000ff4100720c */ /* 0x000fe20003f25270 */
[----:B------:R-:W-:Y:S01]  /*7340*/  BSSY B0, `(.L_x_121) ;  /* 0x0000009000007945 */ /* 0x000fe20003800000 */
[----:B------:R-:W-:Y:S11]  /*7350*/  ISETP.NE.AND P0, PT, R64, RZ, PT ;  /* 0x000000ff4000720c */ /* 0x000ff60003f05270 */
[----:B------:R-:W-:Y:S05]  /*7360*/  @P1 IMAD R4, R26, 0x1000, R57 ;  /* 0x000010001a041824 */ /* 0x000fea00078e0239 */
[----:B------:R-:W-:Y:S05]  /*7370*/  @P1 IADD3 R3, PT, PT, R4, UR43, RZ ;  /* 0x0000002b04031c10 */ /* 0x000fea000fffe0ff */
[----:B------:R-:W-:Y:S01]  /*7380*/  @P1 IMAD.IADD R3, R66, 0x1, R3 ;  /* 0x0000000142031824 */ /* 0x000fe200078e0203 */
[----:B------:R-:W-:Y:S06]  /*7390*/  @P0 BRA `(.L_x_122) ;  /* 0x00000000000c0947 */ /* 0x000fec0003800000 */
[----:B--2---:R-:W-:Y:S04]  /*73a0*/  SHF.L.U32 R0, R60, 0x1f, RZ ;  /* 0x0000001f3c007819 */ /* 0x004fe800000006ff */
[----:B------:R-:W2:Y:S02]  /*73b0*/  SYNCS.PHASECHK.TRANS64.TRYWAIT P0, [R2+URZ+0x40], R0 ;  /* 0x00004000020075a7 */ /* 0x000ea400080011ff */
[----:B--2---:R-:W-:Y:S05]  /*73c0*/  @!P0 BRA `(.L_x_123) ;  /* 0x0000002800248947 */ /* 0x004fea0003800000 */
.L_x_122:
[----:B------:R-:W-:Y:S05]  /*73d0*/  BSYNC B0 ;  /* 0x0000000000007941 */ /* 0x000fea0003800000 */
.L_x_121:
[----:B------:R-:W-:Y:S02]  /*73e0*/  ISETP.NE.AND P0, PT, R65, RZ, PT ;  /* 0x000000ff4100720c */ /* 0x000fe40003f05270 */
[----:B------:R-:W-:Y:S11]  /*73f0*/  IADD3 R26, PT, PT, R26, 0x1, RZ ;  /* 0x000000011a1a7810 */ /* 0x000ff60007ffe0ff */
[----:B------:R3:W4:Y:S04]  /*7400*/  @P0 LDS.128 R28, [R4+UR43+0x200] ;  /* 0x0002002b041c0984 */ /* 0x0007280008000c00 */
[----:B------:R3:W1:Y:S02]  /*7410*/  @P0 LDS.128 R36, [R3+0x200] ;  /* 0x0002000003240984 */ /* 0x0006640000000c00 */
.L_x_120:
[----:B------:R-:W-:Y:S05]  /*7420*/  BSYNC B1 ;  /* 0x0000000000017941 */ /* 0x000fea0003800000 */
.L_x_119:
[----:B--2---:R-:W-:Y:S05]  /*7430*/  VIADD R0, R25, 0x10 ;  /* 0x0000001019007836 */ /* 0x004fea0000000000 */
[----:B------:R-:W-:Y:S04]  /*7440*/  SHF.R.U32.HI R0, RZ, 0x15, R0 ;  /* 0x00000015ff007819 */ /* 0x000fe80000011600 */
[----:B------:R-:W-:Y:S11]  /*7450*/  LOP3.LUT P0, RZ, R0, 0x3, R51, 0x48, !PT ;  /* 0x0000000300ff7812 */ /* 0x000ff60007804833 */
[----:B------:R-:W-:Y:S02]  /*7460*/  @!UPT UIADD3 URZ, UPT, UPT, URZ, URZ, URZ ;  /* 0x000000fffffff290 */ /* 0x000fe4000fffe0ff */
[----:B------:R-:W-:Y:S05]  /*7470*/  @!P0 BRA `(.L_x_124) ;  /* 0x0000000000408947 */ /* 0x000fea0003800000 */
[----:B------:R-:W2:Y:S01]  /*7480*/  LDCU.64 UR8, c[0x4][0x70] ;  /* 0x01000e00ff0877ac */ /* 0x000ea20008000a00 */
[----:B---3--:R-:W-:Y:S01]  /*7490*/  MOV R3, 0x0 ;  /* 0x0000000000037802 */ /* 0x008fe20000000f00 */
[----:B------:R-:W-:Y:S02]  /*74a0*/  HFMA2 R12, -RZ, RZ, 0, 5.9604644775390625e-08 ;  /* 0x00000001ff0c7431 */ /* 0x000fe400000001ff */
[----:B-1----:R-:W-:Y:S02]  /*74b0*/  IMAD.MOV.U32 R8, RZ, RZ, 0x192 ;  /* 0x00000192ff087424 */ /* 0x002fe400078e00ff */
[----:B------:R-:W-:Y:S01]  /*74c0*/  IMAD.MOV.U32 R13, RZ, RZ, RZ ;  /* 0x000000ffff0d7224 */ /* 0x000fe200078e00ff */
[----:B------:R-:W1:Y:S01]  /*74d0*/  LDCU.64 UR6, c[0x4][0x78] ;  /* 0x01000f00ff0677ac */ /* 0x000e620008000a00 */
[----:B------:R-:W3:Y:S01]  /*74e0*/  LDC.64 R2, c[0x4][R3] ;  /* 0x0100000003027b82 */ /* 0x000ee20000000a00 */
[----:B------:R-:W5:Y:S01]  /*74f0*/  LDCU.64 UR4, c[0x4][0x10] ;  /* 0x01000200ff0477ac */ /* 0x000f620008000a00 */
[----:B--2---:R-:W-:Y:S01]  /*7500*/  MOV R5, UR9 ;  /* 0x0000000900057c02 */ /* 0x004fe20008000f00 */
[----:B------:R-:W-:Y:S01]  /*7510*/  IMAD.U32 R4, RZ, RZ, UR8 ;  /* 0x00000008ff047e24 */ /* 0x000fe2000f8e00ff */
[----:B-1----:R-:W-:Y:S01]  /*7520*/  MOV R7, UR7 ;  /* 0x0000000700077c02 */ /* 0x002fe20008000f00 */
[----:B------:R-:W-:Y:S01]  /*7530*/  IMAD.U32 R6, RZ, RZ, UR6 ;  /* 0x00000006ff067e24 */ /* 0x000fe2000f8e00ff */
[----:B-----5:R-:W-:Y:S01]  /*7540*/  MOV R11, UR5 ;  /* 0x00000005000b7c02 */ /* 0x020fe20008000f00 */
[----:B------:R-:W-:Y:S02]  /*7550*/  IMAD.U32 R10, RZ, RZ, UR4 ;  /* 0x00000004ff0a7e24 */ /* 0x000fe4000f8e00ff */
[----:B------:R-:W-:Y:S07]  /*7560*/  LEPC R20, `(.L_x_124) ;  /* 0x000000001014794e */ /* 0x000fee0000000000 */
[----:B---34-:R-:W-:Y:S05]  /*7570*/  CALL.ABS.NOINC R2 ;  /* 0x0000000002007343 */ /* 0x018fea0003c00000 */
.L_x_124:
[----:B------:R-:W-:Y:S01]  /*7580*/  ISETP.NE.AND P6, PT, R62, RZ, PT ;  /* 0x000000ff3e00720c */ /* 0x000fe20003fc5270 */
[----:B------:R-:W-:Y:S05]  /*7590*/  WARPSYNC.ALL ;  /* 0x0000000000007948 */ /* 0x000fea0003800000 */
[----:B------:R-:W-:Y:S01]  /*75a0*/  R2UR UR4, R25 ;  /* 0x00000000190472ca */ /* 0x000fe200000e0000 */
[----:B---34-:R-:W-:Y:S01]  /*75b0*/  HADD2.F32 R3, -RZ, R28.H0_H0 ;  /* 0x2000001cff037230 */ /* 0x018fe20000004100 */
[----:B------:R-:W-:Y:S01]  /*75c0*/  ISETP.NE.AND P0, PT, R61, RZ, PT ;  /* 0x000000ff3d00720c */ /* 0x000fe20003f05270 */
[----:B------:R-:W-:Y:S01]  /*75d0*/  HADD2.F32 R20, -RZ, R30.H0_H0 ;  /* 0x2000001eff147230 */ /* 0x000fe20000004100 */
[----:B------:R-:W-:Y:S09]  /*75e0*/  BSSY.RECONVERGENT B0, `(.L_x_125) ;  /* 0x0000058000007945 */ /* 0x000ff20003800200 */
[----:B-1----:R-:W1:Y:S02]  /*75f0*/  LDTM.x16 R4, tmem[UR4+0x10] ;  /* 0x00001004000479ee */ /* 0x002e640008240000 */
[C---:B-1----:R-:W-:Y:S01]  /*7600*/  FMUL R0, R24.reuse, R4 ;  /* 0x0000000418007220 */ /* 0x042fe20000400000 */
[----:B------:R-:W-:Y:S02]  /*7610*/  HADD2.F32 R4, -RZ, R28.H1_H1 ;  /* 0x3000001cff047230 */ /* 0x000fe40000004100 */
[C---:B------:R-:W-:Y:S01]  /*7620*/  FMUL R2, R24.reuse, R5 ;  /* 0x0000000518027220 */ /* 0x040fe20000400000 */
[--C-:B------:R-:W-:Y:S02]  /*7630*/  HADD2.F32 R5, -RZ, R29.reuse.H0_H0 ;  /* 0x2000001dff057230 */ /* 0x100fe40000004100 */
[C---:B------:R-:W-:Y:S01]  /*7640*/  FFMA R0, R27.reuse, R3, R0 ;  /* 0x000000031b007223 */ /* 0x040fe20000000000 */
[C---:B------:R-:W-:Y:S01]  /*7650*/  FMUL R3, R24.reuse, R6 ;  /* 0x0000000618037220 */ /* 0x040fe20000400000 */
[----:B------:R-:W-:Y:S02]  /*7660*/  HADD2.F32 R6, -RZ, R29.H1_H1 ;  /* 0x3000001dff067230 */ /* 0x000fe40000004100 */
[C---:B------:R-:W-:Y:S01]  /*7670*/  FFMA R2, R27.reuse, R4, R2 ;  /* 0x000000041b027223 */ /* 0x040fe20000000002 */
[C---:B------:R-:W-:Y:S01]  /*7680*/  FMUL R7, R24.reuse, R7 ;  /* 0x0000000718077220 */ /* 0x040fe20000400000 */
[C---:B------:R-:W-:Y:S01]  /*7690*/  FFMA R3, R27.reuse, R5, R3 ;  /* 0x000000051b037223 */ /* 0x040fe20000000003 */
[C---:B------:R-:W-:Y:S01]  /*76a0*/  FMUL R4, R24.reuse, R8 ;  /* 0x0000000818047220 */ /* 0x040fe20000400000 */
[----:B------:R-:W-:Y:S01]  /*76b0*/  FMUL R5, R24, R9 ;  /* 0x0000000918057220 */ /* 0x000fe20000400000 */
[----:B------:R-:W-:Y:S01]  /*76c0*/  F2FP.F16.F32.PACK_AB R32, R2, R0 ;  /* 0x000000000220723e */ /* 0x000fe200000000ff */
[C---:B------:R-:W-:Y:S01]  /*76d0*/  FFMA R7, R27.reuse, R6, R7 ;  /* 0x000000061b077223 */ /* 0x040fe20000000007 */
[----:B------:R-:W-:Y:S02]  /*76e0*/  HADD2.F32 R0, -RZ, R30.H1_H1 ;  /* 0x3000001eff007230 */ /* 0x000fe40000004100 */
[----:B------:R-:W-:Y:S01]  /*76f0*/  FFMA R4, R27, R20, R4 ;  /* 0x000000141b047223 */ /* 0x000fe20000000004 */
[--C-:B------:R-:W-:Y:S02]  /*7700*/  HADD2.F32 R2, -RZ, R31.reuse.H0_H0 ;  /* 0x2000001fff027230 */ /* 0x100fe40000004100 */
[C---:B------:R-:W-:Y:S01]  /*7710*/  FMUL R6, R24.reuse, R10 ;  /* 0x0000000a18067220 */ /* 0x040fe20000400000 */
[----:B------:R-:W-:Y:S01]  /*7720*/  F2FP.F16.F32.PACK_AB R33, R7, R3 ;  /* 0x000000030721723e */ /* 0x000fe200000000ff */
[----:B------:R-:W-:Y:S02]  /*7730*/  HADD2.F32 R3, -RZ, R31.H1_H1 ;  /* 0x3000001fff037230 */ /* 0x000fe40000004100 */
[C---:B------:R-:W-:Y:S01]  /*7740*/  FFMA R5, R27.reuse, R0, R5 ;  /* 0x000000001b057223 */ /* 0x040fe20000000005 */
[C---:B------:R-:W-:Y:S01]  /*7750*/  FMUL R11, R24.reuse, R11 ;  /* 0x0000000b180b7220 */ /* 0x040fe20000400000 */
[--C-:B------:R-:W-:Y:S02]  /*7760*/  HADD2.F32 R7, -RZ, R36.reuse.H0_H0 ;  /* 0x20000024ff077230 */ /* 0x100fe40000004100 */
[C---:B------:R-:W-:Y:S01]  /*7770*/  FMUL R8, R24.reuse, R12 ;  /* 0x0000000c18087220 */ /* 0x040fe20000400000 */
[----:B------:R-:W-:Y:S02]  /*7780*/  HADD2.F32 R0, -RZ, R36.H1_H1 ;  /* 0x30000024ff007230 */ /* 0x000fe40000004100 */
[C---:B------:R-:W-:Y:S01]  /*7790*/  FMUL R9, R24.reuse, R13 ;  /* 0x0000000d18097220 */ /* 0x040fe20000400000 */
[C---:B------:R-:W-:Y:S01]  /*77a0*/  FFMA R6, R27.reuse, R2, R6 ;  /* 0x000000021b067223 */ /* 0x040fe20000000006 */
[C---:B------:R-:W-:Y:S01]  /*77b0*/  FFMA R11, R27.reuse, R3, R11 ;  /* 0x000000031b0b7223 */ /* 0x040fe2000000000b */
[C---:B------:R-:W-:Y:S01]  /*77c0*/  FFMA R8, R27.reuse, R7, R8 ;  /* 0x000000071b087223 */ /* 0x040fe20000000008 */
[C---:B------:R-:W-:Y:S01]  /*77d0*/  FFMA R9, R27.reuse, R0, R9 ;  /* 0x000000001b097223 */ /* 0x040fe20000000009 */
[--C-:B------:R-:W-:Y:S02]  /*77e0*/  HADD2.F32 R2, -RZ, R37.reuse.H0_H0 ;  /* 0x20000025ff027230 */ /* 0x100fe40000004100 */
[C---:B------:R-:W-:Y:S01]  /*77f0*/  FMUL R10, R24.reuse, R14 ;  /* 0x0000000e180a7220 */ /* 0x040fe20000400000 */
[----:B------:R-:W-:Y:S02]  /*7800*/  HADD2.F32 R0, -RZ, R37.H1_H1 ;  /* 0x30000025ff007230 */ /* 0x000fe40000004100 */
[C---:B------:R-:W-:Y:S01]  /*7810*/  FMUL R15, R24.reuse, R15 ;  /* 0x0000000f180f7220 */ /* 0x040fe20000400000 */
[C---:B------:R-:W-:Y:S01]  /*7820*/  FMUL R12, R24.reuse, R16 ;  /* 0x00000010180c7220 */ /* 0x040fe20000400000 */
[C---:B------:R-:W-:Y:S01]  /*7830*/  FFMA R10, R27.reuse, R2, R10 ;  /* 0x000000021b0a7223 */ /* 0x040fe2000000000a */
[--C-:B------:R-:W-:Y:S02]  /*7840*/  HADD2.F32 R2, -RZ, R38.reuse.H0_H0 ;  /* 0x20000026ff027230 */ /* 0x100fe40000004100 */
[----:B------:R-:W-:Y:S01]  /*7850*/  FFMA R15, R27, R0, R15 ;  /* 0x000000001b0f7223 */ /* 0x000fe2000000000f */
[----:B------:R-:W-:Y:S01]  /*7860*/  HADD2.F32 R0, -RZ, R38.H1_H1 ;  /* 0x30000026ff007230 */ /* 0x000fe20000004100 */
[----:B------:R-:W-:Y:S01]  /*7870*/  F2FP.F16.F32.PACK_AB R34, R5, R4 ;  /* 0x000000040522723e */ /* 0x000fe200000000ff */
        /* <DEDUP_REMOVED lines=14> */
[----:B------:R-:W-:Y:S02]  /*7960*/  F2FP.F16.F32.PACK_AB R11, R19, R14 ;  /* 0x0000000e130b723e */ /* 0x000fe400000000ff */
[----:B------:R-:W-:Y:S02]  /*7970*/  MOV R2, UR46 ;  /* 0x0000002e00027c02 */ /* 0x000fe40008000f00 */
[----:B------:R-:W-:Y:S01]  /*7980*/  MOV R0, UR47 ;  /* 0x0000002f00007c02 */ /* 0x000fe20008000f00 */
[----:B------:R1:W-:Y:S01]  /*7990*/  STS.128 [R63+0x1200], R8 ;  /* 0x001200083f007388 */ /* 0x0003e20000000c00 */
[----:B------:R-:W-:Y:S02]  /*79a0*/  @P6 LEA R2, R2, UR43, 0x3 ;  /* 0x0000002b02026c11 */ /* 0x000fe4000f8e18ff */
[----:B------:R-:W-:Y:S02]  /*79b0*/  @P6 SHF.L.U32 R3, R60, 0x1f, RZ ;  /* 0x0000001f3c036819 */ /* 0x000fe400000006ff */
[----:B------:R-:W-:Y:S01]  /*79c0*/  @P6 IADD3 R2, PT, PT, R2, 0x60, RZ ;  /* 0x0000006002026810 */ /* 0x000fe20007ffe0ff */
[----:B------:R-:W-:Y:S01]  /*79d0*/  @!PT LDS RZ, [RZ] ;  /* 0x00000000fffff984 */ /* 0x000fe20000000800 */
[----:B------:R-:W-:Y:S01]  /*79e0*/  @!PT LDS RZ, [RZ] ;  /* 0x00000000fffff984 */ /* 0x000fe20000000800 */
[----:B------:R-:W-:Y:S01]  /*79f0*/  @!PT LDS RZ, [RZ] ;  /* 0x00000000fffff984 */ /* 0x000fe20000000800 */
[----:B------:R-:W-:Y:S01]  /*7a00*/  @!PT LDS RZ, [RZ] ;  /* 0x00000000fffff984 */ /* 0x000fe20000000800 */
[----:B------:R2:W-:Y:S06]  /*7a10*/  MEMBAR.ALL.CTA ;  /* 0x0000000000007992 */ /* 0x0005ec0000008000 */
[----:B--2---:R-:W2:Y:S01]  /*7a20*/  FENCE.VIEW.ASYNC.S ;  /* 0x00000000000073c6 */ /* 0x004ea20000000000 */
[----:B------:R-:W-:Y:S02]  /*7a30*/  @P6 PRMT R0, R0, 0x654, R2 ;  /* 0x0000065400006816 */ /* 0x000fe40000000002 */
[----:B------:R-:W-:Y:S01]  /*7a40*/  LEA R2, R26, UR43, 0x3 ;  /* 0x0000002b1a027c11 */ /* 0x000fe2000f8e18ff */
[----:B--2---:R-:W-:Y:S06]  /*7a50*/  BAR.SYNC.DEFER_BLOCKING 0x1, 0x80 ;  /* 0x0042000000007b1d */ /* 0x004fec0000010000 */
[----:B------:R-:W-:Y:S05]  /*7a60*/  @P0 BRA `(.L_x_126) ;  /* 0x00000000003c0947 */ /* 0x000fea0003800000 */
[----:B------:R-:W2:Y:S01]  /*7a70*/  LDCU.64 UR6, c[0x0][0x348] ;  /* 0x00006900ff0677ac */ /* 0x000ea20008000a00 */
[----:B------:R-:W-:Y:S02]  /*7a80*/  UIADD3 UR13, UPT, UPT, UR49, 0x10, URZ ;  /* 0x00000010310d7890 */ /* 0x000fe4000fffe0ff */
[----:B------:R-:W-:Y:S01]  /*7a90*/  UIADD3 UR12, UPT, UPT, UR43, 0x1200, URZ ;  /* 0x000012002b0c7890 */ /* 0x000fe2000fffe0ff */
[----:B------:R-:W-:Y:S01]  /*7aa0*/  UMOV UR14, UR50 ;  /* 0x00000032000e7c82 */ /* 0x000fe20008000000 */
[----:B------:R-:W-:Y:S01]  /*7ab0*/  UMOV UR15, UR36 ;  /* 0x00000024000f7c82 */ /* 0x000fe20008000000 */
[----:B------:R-:W-:Y:S02]  /*7ac0*/  UIADD3 UR9, UPT, UPT, UR49, 0x50, URZ ;  /* 0x0000005031097890 */ /* 0x000fe4000fffe0ff */
[----:B------:R-:W-:Y:S01]  /*7ad0*/  UIADD3 UR8, UPT, UPT, UR43, 0x1a00, URZ ;  /* 0x00001a002b087890 */ /* 0x000fe2000fffe0ff */
[----:B------:R-:W-:Y:S01]  /*7ae0*/  UMOV UR10, UR50 ;  /* 0x00000032000a7c82 */ /* 0x000fe20008000000 */
[----:B------:R-:W-:Y:S01]  /*7af0*/  UMOV UR11, UR36 ;  /* 0x00000024000b7c82 */ /* 0x000fe20008000000 */
[----:B--2---:R-:W-:Y:S04]  /*7b00*/  UIADD3 UR4, UP0, UPT, UR6, 0x680, URZ ;  /* 0x0000068006047890 */ /* 0x004fe8000ff1e0ff */
[----:B------:R-:W-:Y:S09]  /*7b10*/  UIADD3.X UR5, UPT, UPT, URZ, UR7, URZ, UP0, !UPT ;  /* 0x00000007ff057290 */ /* 0x000ff200087fe4ff */
[----:B------:R2:W-:Y:S01]  /*7b20*/  UTMASTG.3D [UR12], [UR4] ;  /* 0x0000000c040073b5 */ /* 0x0005e20008010000 */
[----:B------:R2:W-:Y:S01]  /*7b30*/  UTMASTG.3D [UR8], [UR4] ;  /* 0x00000008040073b5 */ /* 0x0005e20008010000 */
[----:B------:R0:W-:Y:S01]  /*7b40*/  UTMACMDFLUSH ;  /* 0x00000000000079b7 */ /* 0x0001e20000000000 */
[----:B--2---:R-:W-:Y:S04]  /*7b50*/  DEPBAR.LE SB0, 0x1 ;  /* 0x000080400000791a */ /* 0x004fe80000000000 */
.L_x_126:
[----:B------:R-:W-:Y:S05]  /*7b60*/  BSYNC.RECONVERGENT B0 ;  /* 0x0000000000007941 */ /* 0x000fea0003800200 */
.L_x_125:
[----:B------:R-:W-:Y:S01]  /*7b70*/  BAR.SYNC.DEFER_BLOCKING 0x1, 0x80 ;  /* 0x0042000000007b1d */ /* 0x000fe20000010000 */
[----:B------:R-:W-:Y:S04]  /*7b80*/  UIADD3 UR4, UPT, UPT, UR46, 0x1, URZ ;  /* 0x000000012e047890 */ /* 0x000fe8000fffe0ff */
[----:B------:R-:W-:Y:S04]  /*7b90*/  UISETP.NE.AND UP0, UPT, UR4, 0x4, UPT ;  /* 0x000000040400788c */ /* 0x000fe8000bf05270 */
[----:B------:R-:W-:Y:S01]  /*7ba0*/  USEL UR44, UR4, URZ, UP0 ;  /* 0x000000ff042c7287 */ /* 0x000fe20008000000 */
[----:B------:R2:W-:Y:S01]  /*7bb0*/  @P6 SYNCS.ARRIVE.TRANS64.RED.A1T0 RZ, [R0+URZ], RZ ;  /* 0x000000ff00ff69a7 */ /* 0x0005e200081004ff */
[----:B------:R-:W-:Y:S01]  /*7bc0*/  BSSY B1, `(.L_x_127) ;  /* 0x0000013000017945 */ /* 0x000fe20003800000 */
[----:B------:R-:W3:Y:S02]  /*7bd0*/  @P6 SYNCS.PHASECHK.TRANS64.TRYWAIT P0, [R2+URZ+0x40], R3 ;  /* 0x00004003020065a7 */ /* 0x000ee400080011ff */
[----:B---3--:R-:W-:Y:S01]  /*7be0*/  @P6 SEL R64, RZ, 0x1, !P0 ;  /* 0x00000001ff406807 */ /* 0x008fe20004000000 */
[----:B--2---:R-:W-:Y:S06]  /*7bf0*/  @!P6 BRA `(.L_x_128) ;  /* 0x00000000003ce947 */ /* 0x004fec0003800000 */
[----:B------:R-:W-:Y:S01]  /*7c00*/  ISETP.NE.AND P1, PT, R65, RZ, PT ;  /* 0x000000ff4100720c */ /* 0x000fe20003f25270 */
[----:B------:R-:W-:Y:S01]  /*7c10*/  BSSY B0, `(.L_x_129) ;  /* 0x0000009000007945 */ /* 0x000fe20003800000 */
[----:B------:R-:W-:Y:S11]  /*7c20*/  ISETP.NE.AND P0, PT, R64, RZ, PT ;  /* 0x000000ff4000720c */ /* 0x000ff60003f05270 */
[----:B------:R-:W-:Y:S05]  /*7c30*/  @P1 IMAD R3, R26, 0x1000, R57 ;  /* 0x000010001a031824 */ /* 0x000fea00078e0239 */
[----:B------:R-:W-:Y:S05]  /*7c40*/  @P1 IADD3 R0, PT, PT, R3, UR43, RZ ;  /* 0x0000002b03001c10 */ /* 0x000fea000fffe0ff */
[----:B------:R-:W-:Y:S01]  /*7c50*/  @P1 IMAD.IADD R0, R66, 0x1, R0 ;  /* 0x0000000142001824 */ /* 0x000fe200078e0200 */
[----:B------:R-:W-:Y:S06]  /*7c60*/  @P0 BRA `(.L_x_130) ;  /* 0x00000000000c0947 */ /* 0x000fec0003800000 */
[----:B------:R-:W-:Y:S04]  /*7c70*/  SHF.L.U32 R4, R60, 0x1f, RZ ;  /* 0x0000001f3c047819 */ /* 0x000fe800000006ff */
[----:B------:R-:W2:Y:S02]  /*7c80*/  SYNCS.PHASECHK.TRANS64.TRYWAIT P0, [R2+URZ+0x40], R4 ;  /* 0x00004004020075a7 */ /* 0x000ea400080011ff */
[----:B--2---:R-:W-:Y:S05]  /*7c90*/  @!P0 BRA `(.L_x_131) ;  /* 0x0000002000048947 */ /* 0x004fea0003800000 */
.L_x_130:
[----:B------:R-:W-:Y:S05]  /*7ca0*/  BSYNC B0 ;  /* 0x0000000000007941 */ /* 0x000fea0003800000 */
.L_x_129:
[----:B------:R-:W-:Y:S02]  /*7cb0*/  ISETP.NE.AND P0, PT, R65, RZ, PT ;  /* 0x000000ff4100720c */ /* 0x000fe40003f05270 */
[----:B------:R-:W-:Y:S11]  /*7cc0*/  IADD3 R26, PT, PT, R26, 0x1, RZ ;  /* 0x000000011a1a7810 */ /* 0x000ff60007ffe0ff */
[----:B------:R3:W4:Y:S04]  /*7cd0*/  @P0 LDS.128 R28, [R3+UR43+0x200] ;  /* 0x0002002b031c0984 */ /* 0x0007280008000c00 */
[----:B------:R3:W1:Y:S02]  /*7ce0*/  @P0 LDS.128 R36, [R0+0x200] ;  /* 0x0002000000240984 */ /* 0x0006640000000c00 */
.L_x_128:
[----:B------:R-:W-:Y:S05]  /*7cf0*/  BSYNC B1 ;  /* 0x0000000000017941 */ /* 0x000fea0003800000 */
.L_x_127:
[----:B---3--:R-:W-:Y:S05]  /*7d00*/  VIADD R0, R25, 0x20 ;  /* 0x0000002019007836 */ /* 0x008fea0000000000 */
[----:B------:R-:W-:Y:S04]  /*7d10*/  SHF.R.U32.HI R0, RZ, 0x15, R0 ;  /* 0x00000015ff007819 */ /* 0x000fe80000011600 */
[----:B------:R-:W-:Y:S11]  /*7d20*/  LOP3.LUT P0, RZ, R0, 0x3, R51, 0x48, !PT ;  /* 0x0000000300ff7812 */ /* 0x000ff60007804833 */
[----:B------:R-:W-:Y:S02]  /*7d30*/  @!UPT UIADD3 URZ, UPT, UPT, URZ, URZ, URZ ;  /* 0x000000fffffff290 */ /* 0x000fe4000fffe0ff */
[----:B------:R-:W-:Y:S05]  /*7d40*/  @!P0 BRA `(.L_x_132) ;  /* 0x0000000000408947 */ /* 0x000fea0003800000 */
[----:B------:R-:W3:Y:S01]  /*7d50*/  LDCU.64 UR8, c[0x4][0x70] ;  /* 0x01000e00ff0877ac */ /* 0x000ee20008000a00 */
[----:B------:R-:W-:Y:S01]  /*7d60*/  MOV R3, 0x0 ;  /* 0x0000000000037802 */ /* 0x000fe20000000f00 */
[----:B------:R-:W-:Y:S02]  /*7d70*/  HFMA2 R12, -RZ, RZ, 0, 5.9604644775390625e-08 ;  /* 0x00000001ff0c7431 */ /* 0x000fe400000001ff */
[----:B-1----:R-:W-:Y:S02]  /*7d80*/  IMAD.MOV.U32 R8, RZ, RZ, 0x192 ;  /* 0x00000192ff087424 */ /* 0x002fe400078e00ff */
[----:B------:R-:W-:Y:S01]  /*7d90*/  IMAD.MOV.U32 R13, RZ, RZ, RZ ;  /* 0x000000ffff0d7224 */ /* 0x000fe200078e00ff */
[----:B------:R-:W1:Y:S01]  /*7da0*/  LDCU.64 UR6, c[0x4][0x78] ;  /* 0x01000f00ff0677ac */ /* 0x000e620008000a00 */
[----:B--2---:R-:W2:Y:S01]  /*7db0*/  LDC.64 R2, c[0x4][R3] ;  /* 0x0100000003027b82 */ /* 0x004ea20000000a00 */
[----:B------:R-:W5:Y:S01]  /*7dc0*/  LDCU.64 UR4, c[0x4][0x10] ;  /* 0x01000200ff0477ac */ /* 0x000f620008000a00 */
[----:B---3--:R-:W-:Y:S01]  /*7dd0*/  MOV R5, UR9 ;  /* 0x0000000900057c02 */ /* 0x008fe20008000f00 */
[----:B------:R-:W-:Y:S01]  /*7de0*/  IMAD.U32 R4, RZ, RZ, UR8 ;  /* 0x00000008ff047e24 */ /* 0x000fe2000f8e00ff */
[----:B-1----:R-:W-:Y:S01]  /*7df0*/  MOV R7, UR7 ;  /* 0x0000000700077c02 */ /* 0x002fe20008000f00 */
[----:B------:R-:W-:Y:S01]  /*7e00*/  IMAD.U32 R6, RZ, RZ, UR6 ;  /* 0x00000006ff067e24 */ /* 0x000fe2000f8e00ff */
[----:B-----5:R-:W-:Y:S01]  /*7e10*/  MOV R11, UR5 ;  /* 0x00000005000b7c02 */ /* 0x020fe20008000f00 */
[----:B------:R-:W-:Y:S02]  /*7e20*/  IMAD.U32 R10, RZ, RZ, UR4 ;  /* 0x00000004ff0a7e24 */ /* 0x000fe4000f8e00ff */
[----:B------:R-:W-:Y:S07]  /*7e30*/  LEPC R20, `(.L_x_132) ;  /* 0x000000001014794e */ /* 0x000fee0000000000 */
[----:B--2-4-:R-:W-:Y:S05]  /*7e40*/  CALL.ABS.NOINC R2 ;  /* 0x0000000002007343 */ /* 0x014fea0003c00000 */
.L_x_132:
[----:B------:R-:W-:Y:S01]  /*7e50*/  ISETP.NE.AND P6, PT, R62, RZ, PT ;  /* 0x000000ff3e00720c */ /* 0x000fe20003fc5270 */
[----:B------:R-:W-:Y:S05]  /*7e60*/  WARPSYNC.ALL ;  /* 0x0000000000007948 */ /* 0x000fea0003800000 */
[----:B------:R-:W-:Y:S01]  /*7e70*/  R2UR UR4, R25 ;  /* 0x00000000190472ca */ /* 0x000fe200000e0000 */
[----:B----4-:R-:W-:Y:S01]  /*7e80*/  HADD2.F32 R3, -RZ, R28.H0_H0 ;  /* 0x2000001cff037230 */ /* 0x010fe20000004100 */
[----:B------:R-:W-:Y:S01]  /*7e90*/  ISETP.NE.AND P0, PT, R61, RZ, PT ;  /* 0x000000ff3d00720c */ /* 0x000fe20003f05270 */
[----:B------:R-:W-:Y:S01]  /*7ea0*/  HADD2.F32 R20, -RZ, R30.H0_H0 ;  /* 0x2000001eff147230 */ /* 0x000fe20000004100 */
[----:B------:R-:W-:Y:S09]  /*7eb0*/  BSSY.RECONVERGENT B0, `(.L_x_133) ;  /* 0x0000058000007945 */ /* 0x000ff20003800200 */
[----:B-12---:R-:W1:Y:S02]  /*7ec0*/  LDTM.x16 R4, tmem[UR4+0x20] ;  /* 0x00002004000479ee */ /* 0x006e640008240000 */
        /* <DEDUP_REMOVED lines=59> */
[----:B------:R-:W-:Y:S02]  /*8280*/  LEA R3, R26, UR43, 0x3 ;  /* 0x0000002b1a037c11 */ /* 0x000fe4000f8e18ff */
        /* <DEDUP_REMOVED lines=8> */
[----:B------:R-:W-:Y:S01]  /*8310*/  @P6 SHF.L.U32 R2, R60, 0x1f, RZ ;  /* 0x0000001f3c026819 */ /* 0x000fe200000006ff */
        /* <DEDUP_REMOVED lines=17> */
.L_x_134:
[----:B------:R-:W-:Y:S05]  /*8430*/  BSYNC.RECONVERGENT B0 ;  /* 0x0000000000007941 */ /* 0x000fea0003800200 */
.L_x_133:
        /* <DEDUP_REMOVED lines=19> */
.L_x_138:
[----:B------:R-:W-:Y:S05]  /*8570*/  BSYNC B0 ;  /* 0x0000000000007941 */ /* 0x000fea0003800000 */
.L_x_137:
[----:B------:R-:W-:Y:S11]  /*8580*/  ISETP.NE.AND P0, PT, R65, RZ, PT ;  /* 0x000000ff4100720c */ /* 0x000ff60003f05270 */
[----:B------:R-:W-:Y:S02]  /*8590*/  @!UPT UIADD3 URZ, UPT, UPT, URZ, URZ, URZ ;  /* 0x000000fffffff290 */ /* 0x000fe4000fffe0ff */
[----:B------:R3:W4:Y:S04]  /*85a0*/  @P0 LDS.128 R28, [R26+UR43+0x200] ;  /* 0x0002002b1a1c0984 */ /* 0x0007280008000c00 */
[----:B------:R3:W1:Y:S02]  /*85b0*/  @P0 LDS.128 R36, [R66+0x200] ;  /* 0x0002000042240984 */ /* 0x0006640000000c00 */
.L_x_136:
[----:B------:R-:W-:Y:S05]  /*85c0*/  BSYNC B1 ;  /* 0x0000000000017941 */ /* 0x000fea0003800000 */
.L_x_135:
[----:B--2---:R-:W-:Y:S05]  /*85d0*/  VIADD R0, R25, 0x30 ;  /* 0x0000003019007836 */ /* 0x004fea0000000000 */
[----:B------:R-:W-:Y:S04]  /*85e0*/  SHF.R.U32.HI R0, RZ, 0x15, R0 ;  /* 0x00000015ff007819 */ /* 0x000fe80000011600 */
[----:B------:R-:W-:Y:S11]  /*85f0*/  LOP3.LUT P0, RZ, R0, 0x3, R51, 0x48, !PT ;  /* 0x0000000300ff7812 */ /* 0x000ff60007804833 */
[----:B------:R-:W-:Y:S02]  /*8600*/  @!UPT UIADD3 URZ, UPT, UPT, URZ, URZ, URZ ;  /* 0x000000fffffff290 */ /* 0x000fe4000fffe0ff */
[----:B------:R-:W-:Y:S05]  /*8610*/  @!P0 BRA `(.L_x_140) ;  /* 0x0000000000408947 */ /* 0x000fea0003800000 */
[----:B------:R-:W2:Y:S01]  /*8620*/  LDCU.64 UR8, c[0x4][0x70] ;  /* 0x01000e00ff0877ac */ /* 0x000ea20008000a00 */
[----:B------:R-:W-:Y:S01]  /*8630*/  MOV R3, 0x0 ;  /* 0x0000000000037802 */ /* 0x000fe20000000f00 */
        /* <DEDUP_REMOVED lines=14> */
.L_x_140:
[----:B------:R-:W-:Y:S01]  /*8720*/  ISETP.NE.AND P0, PT, R61, RZ, PT ;  /* 0x000000ff3d00720c */ /* 0x000fe20003f05270 */
[----:B------:R-:W-:Y:S05]  /*8730*/  WARPSYNC.ALL ;  /* 0x0000000000007948 */ /* 0x000fea0003800000 */
[----:B------:R-:W-:Y:S01]  /*8740*/  R2UR UR4, R25 ;  /* 0x00000000190472ca */ /* 0x000fe200000e0000 */
[--C-:B----4-:R-:W-:Y:S01]  /*8750*/  HADD2.F32 R20, -RZ, R28.reuse.H0_H0 ;  /* 0x2000001cff147230 */ /* 0x110fe20000004100 */
[----:B------:R-:W-:Y:S01]  /*8760*/  IADD3 R54, PT, PT, R54, 0xd0, RZ ;  /* 0x000000d036367810 */ /* 0x000fe20007ffe0ff */
[----:B------:R-:W-:Y:S01]  /*8770*/  HADD2.F32 R21, -RZ, R28.H1_H1 ;  /* 0x3000001cff157230 */ /* 0x000fe20000004100 */
[----:B------:R-:W-:Y:S01]  /*8780*/  BSSY.RECONVERGENT B0, `(.L_x_141) ;  /* 0x0000054000007945 */ /* 0x000fe20003800200 */
[--C-:B------:R-:W-:Y:S01]  /*8790*/  HADD2.F32 R25, -RZ, R29.reuse.H0_H0 ;  /* 0x2000001dff197230 */ /* 0x100fe20000004100 */
[----:B------:R-:W-:Y:S01]  /*87a0*/  LOP3.LUT R54, R54, 0xfefffff8, RZ, 0xc0, !PT ;  /* 0xfefffff836367812 */ /* 0x000fe200078ec0ff */
[----:B---3--:R-:W-:Y:S02]  /*87b0*/  HADD2.F32 R26, -RZ, R29.H1_H1 ;  /* 0x3000001dff1a7230 */ /* 0x008fe40000004100 */
[--C-:B------:R-:W-:Y:S02]  /*87c0*/  HADD2.F32 R28, -RZ, R30.reuse.H0_H0 ;  /* 0x2000001eff1c7230 */ /* 0x100fe40000004100 */
[----:B------:R-:W-:Y:S02]  /*87d0*/  HADD2.F32 R29, -RZ, R30.H1_H1 ;  /* 0x3000001eff1d7230 */ /* 0x000fe40000004100 */
[----:B-1----:R-:W1:Y:S01]  /*87e0*/  LDTM.x16 R4, tmem[UR4+0x30] ;  /* 0x00003004000479ee */ /* 0x002e620008240000 */
[----:B------:R-:W-:Y:S01]  /*87f0*/  NOP ;  /* 0x0000000000007918 */ /* 0x000fe20000000000 */
[----:B-1----:R1:W-:Y:S01]  /*8800*/  SYNCS.ARRIVE.TRANS64.RED.A1T0 RZ, [R54+URZ], RZ ;  /* 0x000000ff36ff79a7 */ /* 0x0023e200081004ff */
[--C-:B------:R-:W-:Y:S02]  /*8810*/  HADD2.F32 R30, -RZ, R31.reuse.H0_H0 ;  /* 0x2000001fff1e7230 */ /* 0x100fe40000004100 */
[----:B------:R-:W-:Y:S02]  /*8820*/  HADD2.F32 R31, -RZ, R31.H1_H1 ;  /* 0x3000001fff1f7230 */ /* 0x000fe40000004100 */
        /* <DEDUP_REMOVED lines=8> */
[C---:B------:R-:W-:Y:S01]  /*88b0*/  FMUL R4, R24.reuse, R4 ;  /* 0x0000000418047220 */ /* 0x040fe20000400000 */
[C---:B------:R-:W-:Y:S01]  /*88c0*/  FMUL R5, R24.reuse, R5 ;  /* 0x0000000518057220 */ /* 0x040fe20000400000 */
[C---:B------:R-:W-:Y:S01]  /*88d0*/  FMUL R6, R24.reuse, R6 ;  /* 0x0000000618067220 */ /* 0x040fe20000400000 */
[C---:B------:R-:W-:Y:S01]  /*88e0*/  FMUL R7, R24.reuse, R7 ;  /* 0x0000000718077220 */ /* 0x040fe20000400000 */
[C---:B------:R-:W-:Y:S01]  /*88f0*/  FFMA R4, R27.reuse, R20, R4 ;  /* 0x000000141b047223 */ /* 0x040fe20000000004 */
        /* <DEDUP_REMOVED lines=15> */
[C---:B------:R-:W-:Y:S01]  /*89f0*/  FMUL R12, R24.reuse, R16 ;  /* 0x00000010180c7220 */ /* 0x040fe20000400000 */
[C---:B------:R-:W-:Y:S01]  /*8a00*/  FFMA R0, R27.reuse, R32, R0 ;  /* 0x000000201b007223 */ /* 0x040fe20000000000 */
[C---:B------:R-:W-:Y:S01]  /*8a10*/  FMUL R13, R24.reuse, R17 ;  /* 0x00000011180d7220 */ /* 0x040fe20000400000 */
[----:B------:R-:W-:Y:S01]  /*8a20*/  FFMA R2, R27, R33, R2 ;  /* 0x000000211b027223 */ /* 0x000fe20000000002 */
[----:B------:R-:W-:Y:S01]  /*8a30*/  F2FP.F16.F32.PACK_AB R4, R5, R4 ;  /* 0x000000040504723e */ /* 0x000fe200000000ff */
[C---:B------:R-:W-:Y:S01]  /*8a40*/  FMUL R14, R24.reuse, R18 ;  /* 0x00000012180e7220 */ /* 0x040fe20000400000 */
[----:B------:R-:W-:Y:S01]  /*8a50*/  FFMA R3, R27, R34, R3 ;  /* 0x000000221b037223 */ /* 0x000fe20000000003 */
[----:B------:R-:W-:Y:S01]  /*8a60*/  F2FP.F16.F32.PACK_AB R5, R7, R6 ;  /* 0x000000060705723e */ /* 0x000fe200000000ff */
[----:B------:R-:W-:Y:S01]  /*8a70*/  FFMA R15, R27, R35, R15 ;  /* 0x000000231b0f7223 */ /* 0x000fe2000000000f */
[----:B------:R-:W-:Y:S01]  /*8a80*/  FMUL R19, R24, R19 ;  /* 0x0000001318137220 */ /* 0x000fe20000400000 */
[----:B------:R-:W-:Y:S01]  /*8a90*/  F2FP.F16.F32.PACK_AB R6, R9, R8 ;  /* 0x000000080906723e */ /* 0x000fe200000000ff */
[----:B------:R-:W-:Y:S01]  /*8aa0*/  FFMA R12, R27, R36, R12 ;  /* 0x000000241b0c7223 */ /* 0x000fe2000000000c */
[----:B------:R-:W-:Y:S01]  /*8ab0*/  F2FP.F16.F32.PACK_AB R7, R11, R10 ;  /* 0x0000000a0b07723e */ /* 0x000fe200000000ff */
[C---:B------:R-:W-:Y:S01]  /*8ac0*/  FFMA R13, R27.reuse, R37, R13 ;  /* 0x000000251b0d7223 */ /* 0x040fe2000000000d */
[C---:B------:R-:W-:Y:S01]  /*8ad0*/  FFMA R14, R27.reuse, R38, R14 ;  /* 0x000000261b0e7223 */ /* 0x040fe2000000000e */
[----:B------:R-:W-:Y:S01]  /*8ae0*/  FFMA R19, R27, R39, R19 ;  /* 0x000000271b137223 */ /* 0x000fe20000000013 */
[----:B------:R-:W-:Y:S01]  /*8af0*/  F2FP.F16.F32.PACK_AB R16, R2, R0 ;  /* 0x000000000210723e */ /* 0x000fe200000000ff */
[----:B------:R1:W-:Y:S01]  /*8b00*/  STS.128 [R57+UR43+0x3200], R4 ;  /* 0x0032000439007988 */ /* 0x0003e20008000c2b */
        /* <DEDUP_REMOVED lines=27> */
.L_x_142:
[----:B------:R-:W-:Y:S05]  /*8cc0*/  BSYNC.RECONVERGENT B0 ;  /* 0x0000000000007941 */ /* 0x000fea0003800200 */
.L_x_141:
[----:B------:R-:W-:Y:S01]  /*8cd0*/  BAR.SYNC.DEFER_BLOCKING 0x1, 0x80 ;  /* 0x0042000000007b1d */ /* 0x000fe20000010000 */
[----:B------:R-:W-:Y:S01]  /*8ce0*/  UISETP.NE.AND UP0, UPT, UR52, -0x4, UPT ;  /* 0xfffffffc3400788c */ /* 0x000fe2000bf05270 */
[----:B------:R-:W-:Y:S08]  /*8cf0*/  IADD3 R22, PT, PT, R22, 0x1, RZ ;  /* 0x0000000116167810 */ /* 0x000ff00007ffe0ff */
[----:B------:R-:W-:Y:S05]  /*8d00*/  BRA.U !UP0, `(.L_x_143) ;  /* 0x0000000108287547 */ /* 0x000fea000b800000 */
[----:B------:R-:W-:Y:S01]  /*8d10*/  ISETP.NE.AND P0, PT, R62, RZ, PT ;  /* 0x000000ff3e00720c */ /* 0x000fe20003f05270 */
[----:B------:R-:W-:Y:S01]  /*8d20*/  IMAD.U32 R2, RZ, RZ, UR46 ;  /* 0x0000002eff027e24 */ /* 0x000fe2000f8e00ff */
[----:B------:R-:W-:Y:S01]  /*8d30*/  UIADD3 UR4, UPT, UPT, UR46, 0x1, URZ ;  /* 0x000000012e047890 */ /* 0x000fe2000fffe0ff */
[----:B------:R-:W-:Y:S03]  /*8d40*/  IMAD.U32 R0, RZ, RZ, UR47 ;  /* 0x0000002fff007e24 */ /* 0x000fe6000f8e00ff */
[----:B------:R-:W-:Y:S04]  /*8d50*/  UISETP.NE.AND UP0, UPT, UR4, 0x4, UPT ;  /* 0x000000040400788c */ /* 0x000fe8000bf05270 */
[----:B------:R-:W-:Y:S03]  /*8d60*/  USEL UR46, UR4, URZ, UP0 ;  /* 0x000000ff042e7287 */ /* 0x000fe60008000000 */
[----:B------:R-:W-:Y:S05]  /*8d70*/  @P0 LEA R2, R2, UR43, 0x3 ;  /* 0x0000002b02020c11 */ /* 0x000fea000f8e18ff */
[----:B------:R-:W-:Y:S05]  /*8d80*/  @P0 VIADD R2, R2, 0x60 ;  /* 0x0000006002020836 */ /* 0x000fea0000000000 */
[----:B------:R-:W-:Y:S04]  /*8d90*/  @P0 PRMT R0, R0, 0x654, R2 ;  /* 0x0000065400000816 */ /* 0x000fe80000000002 */
[----:B------:R2:W-:Y:S03]  /*8da0*/  @P0 SYNCS.ARRIVE.TRANS64.RED.A1T0 RZ, [R0+URZ], RZ ;  /* 0x000000ff00ff09a7 */ /* 0x0005e600081004ff */
.L_x_143:
[----:B------:R-:W-:Y:S01]  /*8db0*/  R2UR UR4, R52 ;  /* 0x00000000340472ca */ /* 0x000fe200000e0000 */
[----:B------:R-:W-:Y:S01]  /*8dc0*/  UISETP.NE.AND UP0, UPT, UR62, URZ, UPT ;  /* 0x000000ff3e00728c */ /* 0x000fe2000bf05270 */
[----:B------:R-:W-:Y:S01]  /*8dd0*/  ISETP.NE.AND P0, PT, R56, 0x2, PT ;  /* 0x000000023800780c */ /* 0x000fe20003f05270 */
[----:B------:R-:W-:Y:S01]  /*8de0*/  UIADD3 UR20, UPT, UPT, UR38, UR63, URZ ;  /* 0x0000003f26147290 */ /* 0x000fe2000fffe0ff */
[----:B------:R-:W-:Y:S01]  /*8df0*/  ISETP.NE.AND P1, PT, R22, 0x4, PT ;  /* 0x000000041600780c */ /* 0x000fe20003f25270 */
[----:B------:R-:W-:Y:S01]  /*8e00*/  UIADD3 UR52, UPT, UPT, UR52, 0x4, URZ ;  /* 0x0000000434347890 */ /* 0x000fe2000fffe0ff */
[----:B------:R-:W-:Y:S01]  /*8e10*/  SEL R2, RZ, 0x1, P0 ;  /* 0x00000001ff027807 */ /* 0x000fe20000000000 */
[----:B------:R-:W-:Y:S01]  /*8e20*/  UMOV UR36, UR61 ;  /* 0x0000003d00247c82 */ /* 0x000fe20008000000 */
[----:B--2---:R-:W-:Y:S02]  /*8e30*/  SEL R0, RZ, 0x1, P1 ;  /* 0x00000001ff007807 */ /* 0x004fe40000800000 */
[----:B------:R-:W-:Y:S02]  /*8e40*/  LOP3.LUT R58, R58, R2, RZ, 0x3c, !PT ;  /* 0x000000023a3a7212 */ /* 0x000fe400078e3cff */
[----:B------:R-:W-:Y:S01]  /*8e50*/  LOP3.LUT R59, R59, R0, RZ, 0x3c, !PT ;  /* 0x000000003b3b7212 */ /* 0x000fe200078e3cff */
[----:B------:R-:W-:Y:S01]  /*8e60*/  UIADD3 UR28, UPT, UPT, UR37, UR4, URZ ;  /* 0x00000004251c7290 */ /* 0x000fe2000fffe0ff */
[----:B------:R-:W-:Y:S02]  /*8e70*/  SEL R56, R56, RZ, P0 ;  /* 0x000000ff38387207 */ /* 0x000fe40000000000 */
[----:B------:R-:W-:Y:S01]  /*8e80*/  SEL R22, R22, RZ, P1 ;  /* 0x000000ff16167207 */ /* 0x000fe20000800000 */
[----:B------:R-:W-:Y:S08]  /*8e90*/  BRA.U UP0, `(.L_x_144) ;  /* 0xffffffcd00787547 */ /* 0x000ff0000b83ffff */
[----:B------:R-:W2:Y:S01]  /*8ea0*/  LDCU.64 UR4, c[0x0][0x888] ;  /* 0x00011100ff0477ac */ /* 0x000ea20008000a00 */
[----:B------:R-:W3:Y:S01]  /*8eb0*/  LDCU.64 UR6, c[0x0][0x890] ;  /* 0x00011200ff0677ac */ /* 0x000ee20008000a00 */
[----:B--2---:R-:W-:Y:S02]  /*8ec0*/  ISETP.NE.U32.AND P2, PT, RZ, UR4, PT ;  /* 0x00000004ff007c0c */ /* 0x004fe4000bf45070 */
[----:B---3--:R-:W-:Y:S02]  /*8ed0*/  ISETP.NE.U32.AND P1, PT, RZ, UR6, PT ;  /* 0x00000006ff007c0c */ /* 0x008fe4000bf25070 */
[----:B------:R-:W-:Y:S02]  /*8ee0*/  ISETP.NE.AND.EX P2, PT, RZ, UR5, PT, P2 ;  /* 0x00000005ff007c0c */ /* 0x000fe4000bf45320 */
[----:B------:R-:W-:-:S13]  /*8ef0*/  ISETP.NE.AND.EX P0, PT, RZ, UR7, PT, P1 ;  /* 0x00000007ff007c0c */ /* 0x000fda000bf05310 */
[----:B------:R-:W-:Y:S05]  /*8f00*/  @P2 BRA P0, `(.L_x_145) ;  /* 0x00000000003c2947 */ /* 0x000fea0000000000 */
[----:B------:R-:W-:-:S13]  /*8f10*/  ISETP.NE.AND.EX P1, PT, RZ, UR7, PT, P1 ;  /* 0x00000007ff007c0c */ /* 0x000fda000bf25310 */
[----:B------:R-:W-:Y:S05]  /*8f20*/  @P1 BRA `(.L_x_146) ;  /* 0x00000000000c1947 */ /* 0x000fea0003800000 */
[----:B------:R-:W-:-:S13]  /*8f30*/  FSETP.NEU.AND P0, PT, R27, RZ, PT ;  /* 0x000000ff1b00720b */ /* 0x000fda0003f0d000 */
[----:B------:R-:W-:Y:S05]  /*8f40*/  @!P0 EXIT ;  /* 0x000000000000894d */ /* 0x000fea0003800000 */
[----:B------:R-:W-:Y:S05]  /*8f50*/  BRA `(.L_x_145) ;  /* 0x0000000000287947 */ /* 0x000fea0003800000 */
.L_x_146:
[----:B------:R-:W-:Y:S01]  /*8f60*/  ISETP.NE.AND P0, PT, R55, RZ, PT ;  /* 0x000000ff3700720c */ /* 0x000fe20003f05270 */
[----:B------:R-:W-:-:S12]  /*8f70*/  BSSY.RECONVERGENT B0, `(.L_x_145) ;  /* 0x0000008000007945 */ /* 0x000fd80003800200 */
[----:B------:R-:W-:Y:S05]  /*8f80*/  @P0 BRA `(.L_x_147) ;  /* 0x0000000000100947 */ /* 0x000fea0003800000 */
[----:B------:R-:W-:-:S04]  /*8f90*/  ISETP.NE.U32.AND P0, PT, RZ, UR4, PT ;  /* 0x00000004ff007c0c */ /* 0x000fc8000bf05070 */
[----:B------:R-:W-:-:S13]  /*8fa0*/  ISETP.NE.AND.EX P0, PT, RZ, UR5, PT, P0 ;  /* 0x00000005ff007c0c */ /* 0x000fda000bf05300 */
[----:B------:R-:W-:Y:S05]  /*8fb0*/  @!P0 EXIT ;  /* 0x000000000000894d */ /* 0x000fea0003800000 */
[----:B------:R-:W-:Y:S05]  /*8fc0*/  BRA `(.L_x_148) ;  /* 0x0000000000087947 */ /* 0x000fea0003800000 */
.L_x_147:
[----:B------:R-:W-:-:S13]  /*8fd0*/  FSETP.NEU.AND P0, PT, R27, RZ, PT ;  /* 0x000000ff1b00720b */ /* 0x000fda0003f0d000 */
[----:B------:R-:W-:Y:S05]  /*8fe0*/  @!P0 EXIT ;  /* 0x000000000000894d */ /* 0x000fea0003800000 */
.L_x_148:
[----:B------:R-:W-:Y:S05]  /*8ff0*/  BSYNC.RECONVERGENT B0 ;  /* 0x0000000000007941 */ /* 0x000fea0003800200 */
.L_x_145:
[----:B------:R-:W-:Y:S01]  /*9000*/  ULEA UR6, UR46, UR43, 0x3 ;  /* 0x0000002b2e067291 */ /* 0x000fe2000f8e18ff */
[----:B------:R-:W-:-:S04]  /*9010*/  DEPBAR.LE SB0, 0x0 ;  /* 0x000080000000791a */ /* 0x000fc80000000000 */
[----:B------:R-:W-:-:S04]  /*9020*/  UIADD3 UR6, UPT, UPT, UR6, 0x60, URZ ;  /* 0x0000006006067890 */ /* 0x000fc8000fffe0ff */
[----:B------:R-:W-:-:S09]  /*9030*/  UPRMT UR6, UR47, 0x654, UR6 ;  /* 0x000006542f067896 */ /* 0x000fd20008000006 */
[----:B------:R-:W-:Y:S01]  /*9040*/  SYNCS.ARRIVE.TRANS64.RED.A1T0 RZ, [UR6], RZ ;  /* 0x000000ffffff79a7 */ /* 0x000fe20008100406 */
[----:B------:R-:W-:Y:S05]  /*9050*/  EXIT ;  /* 0x000000000000794d */ /* 0x000fea0003800000 */
.L_x_24:
[----:B--2---:R2:W3:Y:S02]  /*9060*/  SYNCS.PHASECHK.TRANS64.TRYWAIT P0, [R0+URZ+0x100], R2 ;  /* 0x00010002000075a7 */ /* 0x0044e400080011ff */
[----:B---3--:R-:W-:Y:S05]  /*9070*/  @!P0 NANOSLEEP.SYNCS 0x989680 ;  /* 0x009896800000895d */ /* 0x008fea0003900000 */
[----:B------:R-:W3:Y:S02]  /*9080*/  @!P0 SYNCS.PHASECHK.TRANS64 P0, [R0+URZ+0x100], R2 ;  /* 0x00010002000085a7 */ /* 0x000ee400080010ff */
[----:B---3--:R-:W-:Y:S05]  /*9090*/  @!P0 BRA `(.L_x_24) ;  /* 0xfffffffc00f08947 */ /* 0x008fea000383ffff */
[----:B------:R-:W-:Y:S05]  /*90a0*/  BRA `(.L_x_149) ;  /* 0xffffff8c00007947 */ /* 0x000fea000383ffff */
.L_x_27:
[----:B-1----:R-:W-:-:S07]  /*90b0*/  MOV R0, UR33 ;  /* 0x0000002100007c02 */ /* 0x002fce0008000f00 */
.L_x_150:
[----:B-1----:R1:W2:Y:S02]  /*90c0*/  SYNCS.PHASECHK.TRANS64.TRYWAIT P0, [R0+URZ+0x20], R3 ;  /* 0x00002003000075a7 */ /* 0x0022a400080011ff */
[----:B--2---:R-:W-:Y:S05]  /*90d0*/  @!P0 NANOSLEEP.SYNCS 0x989680 ;  /* 0x009896800000895d */ /* 0x004fea0003900000 */
[----:B------:R-:W2:Y:S02]  /*90e0*/  @!P0 SYNCS.PHASECHK.TRANS64 P0, [R0+URZ+0x20], R3 ;  /* 0x00002003000085a7 */ /* 0x000ea400080010ff */
[----:B--2---:R-:W-:Y:S05]  /*90f0*/  @!P0 BRA `(.L_x_150) ;  /* 0xfffffffc00f08947 */ /* 0x004fea000383ffff */
[----:B------:R-:W-:Y:S05]  /*9100*/  BRA `(.L_x_26) ;  /* 0xffffff8c00587947 */ /* 0x000fea000383ffff */
.L_x_34:
[----:B-1----:R-:W-:-:S07]  /*9110*/  MOV R0, UR17 ;  /* 0x0000001100007c02 */ /* 0x002fce0008000f00 */
.L_x_151:
[----:B-1----:R1:W2:Y:S02]  /*9120*/  SYNCS.PHASECHK.TRANS64.TRYWAIT P0, [R0+URZ+0x20], R3 ;  /* 0x00002003000075a7 */ /* 0x0022a400080011ff */
[----:B--2---:R-:W-:Y:S05]  /*9130*/  @!P0 NANOSLEEP.SYNCS 0x989680 ;  /* 0x009896800000895d */ /* 0x004fea0003900000 */
[----:B------:R-:W2:Y:S02]  /*9140*/  @!P0 SYNCS.PHASECHK.TRANS64 P0, [R0+URZ+0x20], R3 ;  /* 0x00002003000085a7 */ /* 0x000ea400080010ff */
[----:B--2---:R-:W-:Y:S05]  /*9150*/  @!P0 BRA `(.L_x_151) ;  /* 0xfffffffc00f08947 */ /* 0x004fea000383ffff */
[----:B------:R-:W-:Y:S05]  /*9160*/  BRA `(.L_x_33) ;  /* 0xffffff9000287947 */ /* 0x000fea000383ffff */
.L_x_39:
[----:B-1----:R1:W2:Y:S02]  /*9170*/  SYNCS.PHASECHK.TRANS64.TRYWAIT P0, [R3+URZ+0x90], R0 ;  /* 0x00009000030075a7 */ /* 0x0022a400080011ff */
[----:B--2---:R-:W-:Y:S05]  /*9180*/  @!P0 NANOSLEEP.SYNCS 0x989680 ;  /* 0x009896800000895d */ /* 0x004fea0003900000 */
[----:B------:R-:W2:Y:S02]  /*9190*/  @!P0 SYNCS.PHASECHK.TRANS64 P0, [R3+URZ+0x90], R0 ;  /* 0x00009000030085a7 */ /* 0x000ea400080010ff */
[----:B--2---:R-:W-:Y:S05]  /*91a0*/  @!P0 BRA `(.L_x_39) ;  /* 0xfffffffc00f08947 */ /* 0x004fea000383ffff */
[----:B------:R-:W-:Y:S05]  /*91b0*/  BRA `(.L_x_152) ;  /* 0xffffff9000e07947 */ /* 0x000fea000383ffff */
.L_x_43:
[----:B------:R-:W-:-:S07]  /*91c0*/  MOV R0, UR4 ;  /* 0x0000000400007c02 */ /* 0x000fce0008000f00 */
.L_x_153:
[----:B-1----:R1:W2:Y:S02]  /*91d0*/  SYNCS.PHASECHK.TRANS64.TRYWAIT P0, [R0+URZ], R2 ;  /* 0x00000002000075a7 */ /* 0x0022a400080011ff */
[----:B--2---:R-:W-:Y:S05]  /*91e0*/  @!P0 NANOSLEEP.SYNCS 0x989680 ;  /* 0x009896800000895d */ /* 0x004fea0003900000 */
[----:B------:R-:W2:Y:S02]  /*91f0*/  @!P0 SYNCS.PHASECHK.TRANS64 P0, [R0+URZ], R2 ;  /* 0x00000002000085a7 */ /* 0x000ea400080010ff */
[----:B--2---:R-:W-:Y:S05]  /*9200*/  @!P0 BRA `(.L_x_153) ;  /* 0xfffffffc00f08947 */ /* 0x004fea000383ffff */
[----:B------:R-:W-:Y:S05]  /*9210*/  BRA `(.L_x_154) ;  /* 0xffffff9800887947 */ /* 0x000fea000383ffff */
.L_x_44:
[----:B------:R-:W-:-:S07]  /*9220*/  MOV R0, UR5 ;  /* 0x0000000500007c02 */ /* 0x000fce0008000f00 */
.L_x_155:
[----:B-1----:R1:W2:Y:S02]  /*9230*/  SYNCS.PHASECHK.TRANS64.TRYWAIT P0, [R0+URZ], R3 ;  /* 0x00000003000075a7 */ /* 0x0022a400080011ff */
[----:B--2---:R-:W-:Y:S05]  /*9240*/  @!P0 NANOSLEEP.SYNCS 0x989680 ;  /* 0x009896800000895d */ /* 0x004fea0003900000 */
[----:B------:R-:W2:Y:S02]  /*9250*/  @!P0 SYNCS.PHASECHK.TRANS64 P0, [R0+URZ], R3 ;  /* 0x00000003000085a7 */ /* 0x000ea400080010ff */
[----:B--2---:R-:W-:Y:S05]  /*9260*/  @!P0 BRA `(.L_x_155) ;  /* 0xfffffffc00f08947 */ /* 0x004fea000383ffff */
[----:B------:R-:W-:Y:S05]  /*9270*/  BRA `(.L_x_156) ;  /* 0xffffff9800947947 */ /* 0x000fea000383ffff */
.L_x_45:
[----:B------:R-:W-:-:S07]  /*9280*/  MOV R0, UR5 ;  /* 0x0000000500007c02 */ /* 0x000fce0008000f00 */
.L_x_157:
[----:B-1----:R1:W2:Y:S02]  /*9290*/  SYNCS.PHASECHK.TRANS64.TRYWAIT P0, [R0+URZ], R3 ;  /* 0x00000003000075a7 */ /* 0x0022a400080011ff */
[----:B--2---:R-:W-:Y:S05]  /*92a0*/  @!P0 NANOSLEEP.SYNCS 0x989680 ;  /* 0x009896800000895d */ /* 0x004fea0003900000 */
[----:B------:R-:W2:Y:S02]  /*92b0*/  @!P0 SYNCS.PHASECHK.TRANS64 P0, [R0+URZ], R3 ;  /* 0x00000003000085a7 */ /* 0x000ea400080010ff */
[----:B--2---:R-:W-:Y:S05]  /*92c0*/  @!P0 BRA `(.L_x_157) ;  /* 0xfffffffc00f08947 */ /* 0x004fea000383ffff */
[----:B------:R-:W-:Y:S05]  /*92d0*/  BRA `(.L_x_158) ;  /* 0xffffff9800a07947 */ /* 0x000fea000383ffff */
.L_x_48:
[----:B-1----:R1:W2:Y:S02]  /*92e0*/  SYNCS.PHASECHK.TRANS64.TRYWAIT P0, [R2+URZ+0xf0], R4 ;  /* 0x0000f004020075a7 */ /* 0x0022a400080011ff */
[----:B--2---:R-:W-:Y:S05]  /*92f0*/  @!P0 NANOSLEEP.SYNCS 0x989680 ;  /* 0x009896800000895d */ /* 0x004fea0003900000 */
[----:B------:R-:W2:Y:S02]  /*9300*/  @!P0 SYNCS.PHASECHK.TRANS64 P0, [R2+URZ+0xf0], R4 ;  /* 0x0000f004020085a7 */ /* 0x000ea400080010ff */
[----:B--2---:R-:W-:Y:S05]  /*9310*/  @!P0 BRA `(.L_x_48) ;  /* 0xfffffffc00f08947 */ /* 0x004fea000383ffff */
[----:B------:R-:W-:Y:S05]  /*9320*/  BRA `(.L_x_159) ;  /* 0xffffff9800fc7947 */ /* 0x000fea000383ffff */
.L_x_49:
[----:B------:R-:W-:-:S07]  /*9330*/  MOV R2, UR4 ;  /* 0x0000000400027c02 */ /* 0x000fce0008000f00 */
.L_x_160:
[----:B-1----:R1:W2:Y:S02]  /*9340*/  SYNCS.PHASECHK.TRANS64.TRYWAIT P0, [R2+URZ+0xa0], R5 ;  /* 0x0000a005020075a7 */ /* 0x0022a400080011ff */
[----:B--2---:R-:W-:Y:S05]  /*9350*/  @!P0 NANOSLEEP.SYNCS 0x989680 ;  /* 0x009896800000895d */ /* 0x004fea0003900000 */
[----:B------:R-:W2:Y:S02]  /*9360*/  @!P0 SYNCS.PHASECHK.TRANS64 P0, [R2+URZ+0xa0], R5 ;  /* 0x0000a005020085a7 */ /* 0x000ea400080010ff */
[----:B--2---:R-:W-:Y:S05]  /*9370*/  @!P0 BRA `(.L_x_160) ;  /* 0xfffffffc00f08947 */ /* 0x004fea000383ffff */
[----:B------:R-:W-:Y:S05]  /*9380*/  BRA `(.L_x_161) ;  /* 0xffffff9c000c7947 */ /* 0x000fea000383ffff */
.L_x_50:
[----:B-1----:R1:W2:Y:S02]  /*9390*/  SYNCS.PHASECHK.TRANS64.TRYWAIT P1, [R2+URZ+0x90], R4 ;  /* 0x00009004020075a7 */ /* 0x0022a400080211ff */
[----:B--2---:R-:W-:Y:S05]  /*93a0*/  @!P1 NANOSLEEP.SYNCS 0x989680 ;  /* 0x009896800000995d */ /* 0x004fea0003900000 */
[----:B------:R-:W2:Y:S02]  /*93b0*/  @!P1 SYNCS.PHASECHK.TRANS64 P1, [R2+URZ+0x90], R4 ;  /* 0x00009004020095a7 */ /* 0x000ea400080210ff */
[----:B--2---:R-:W-:Y:S05]  /*93c0*/  @!P1 BRA `(.L_x_50) ;  /* 0xfffffffc00f09947 */ /* 0x004fea000383ffff */
[----:B------:R-:W-:Y:S05]  /*93d0*/  BRA `(.L_x_162) ;  /* 0xffffff9c003c7947 */ /* 0x000fea000383ffff */
.L_x_53:
[----:B------:R-:W-:-:S07]  /*93e0*/  MOV R0, UR4 ;  /* 0x0000000400007c02 */ /* 0x000fce0008000f00 */
.L_x_163:
[----:B-1----:R1:W2:Y:S02]  /*93f0*/  SYNCS.PHASECHK.TRANS64.TRYWAIT P0, [R0+URZ+0xa0], R2 ;  /* 0x0000a002000075a7 */ /* 0x0022a400080011ff */
[----:B--2---:R-:W-:Y:S05]  /*9400*/  @!P0 NANOSLEEP.SYNCS 0x989680 ;  /* 0x009896800000895d */ /* 0x004fea0003900000 */
[----:B------:R-:W2:Y:S02]  /*9410*/  @!P0 SYNCS.PHASECHK.TRANS64 P0, [R0+URZ+0xa0], R2 ;  /* 0x0000a002000085a7 */ /* 0x000ea400080010ff */
[----:B--2---:R-:W-:Y:S05]  /*9420*/  @!P0 BRA `(.L_x_163) ;  /* 0xfffffffc00f08947 */ /* 0x004fea000383ffff */
[----:B------:R-:W-:Y:S05]  /*9430*/  BRA `(.L_x_52) ;  /* 0xffffff9c00907947 */ /* 0x000fea000383ffff */
.L_x_62:
[----:B-1----:R-:W-:-:S04]  /*9440*/  MOV R5, UR5 ;  /* 0x0000000500057c02 */ /* 0x002fc80008000f00 */
[----:B------:R1:W2:Y:S03]  /*9450*/  SYNCS.PHASECHK.TRANS64.TRYWAIT P0, [R5+URZ+0x8], R6 ;  /* 0x00000806050075a7 */ /* 0x0002a600080011ff */
[----:B--2---:R-:W-:Y:S05]  /*9460*/  @!P0 NANOSLEEP.SYNCS 0x989680 ;  /* 0x009896800000895d */ /* 0x004fea0003900000 */
[----:B------:R-:W2:Y:S02]  /*9470*/  @!P0 SYNCS.PHASECHK.TRANS64 P0, [R5+URZ+0x8], R6 ;  /* 0x00000806050085a7 */ /* 0x000ea400080010ff */
[----:B--2---:R-:W-:Y:S05]  /*9480*/  @!P0 BRA `(.L_x_62) ;  /* 0xfffffffc00ec8947 */ /* 0x004fea000383ffff */
[----:B------:R-:W-:Y:S05]  /*9490*/  BRA `(.L_x_61) ;  /* 0xffffffa000447947 */ /* 0x000fea000383ffff */
.L_x_64:
[----:B------:R-:W-:Y:S01]  /*94a0*/  BSSY B0, `(.L_x_164) ;  /* 0x0000006000007945 */ /* 0x000fe20003800000 */
[----:B------:R-:W-:-:S07]  /*94b0*/  MOV R15, 0xffffffff ;  /* 0xffffffff000f7802 */ /* 0x000fce0000000f00 */
[----:B-1---5:R-:W-:Y:S05]  /*94c0*/  WARPSYNC.COLLECTIVE R15, `(.L_x_165) ;  /* 0x000000000f0c7348 */ /* 0x022fea0003c00000 */
[----:B------:R-:W-:Y:S02]  /*94d0*/  ELECT P6, UR79, PT ;  /* 0x00000000004f782f */ /* 0x000fe400038c0000 */
[----:B------:R-:W-:Y:S01]  /*94e0*/  MOV R14, UR79 ;  /* 0x0000004f000e7c02 */ /* 0x000fe20008000f00 */
[----:B-1---5:R-:W-:Y:S10]  /*94f0*/  ENDCOLLECTIVE ;  /* 0x000000000000791b */ /* 0x022ff40003800000 */
.L_x_165:
[----:B------:R-:W-:Y:S05]  /*9500*/  BSYNC B0 ;  /* 0x0000000000007941 */ /* 0x000fea0003800000 */
.L_x_164:
[----:B------:R-:W-:Y:S05]  /*9510*/  BRA `(.L_x_166) ;  /* 0xffffffa000747947 */ /* 0x000fea000383ffff */
.L_x_66:
[----:B-1----:R-:W-:-:S04]  /*9520*/  MOV R0, UR5 ;  /* 0x0000000500007c02 */ /* 0x002fc80008000f00 */
[----:B------:R1:W2:Y:S03]  /*9530*/  SYNCS.PHASECHK.TRANS64.TRYWAIT P0, [R0+URZ+0x8], R4 ;  /* 0x00000804000075a7 */ /* 0x0002a600080011ff */
[----:B--2---:R-:W-:Y:S05]  /*9540*/  @!P0 NANOSLEEP.SYNCS 0x989680 ;  /* 0x009896800000895d */ /* 0x004fea0003900000 */
[----:B------:R-:W2:Y:S02]  /*9550*/  @!P0 SYNCS.PHASECHK.TRANS64 P0, [R0+URZ+0x8], R4 ;  /* 0x00000804000085a7 */ /* 0x000ea400080010ff */
[----:B--2---:R-:W-:Y:S05]  /*9560*/  @!P0 BRA `(.L_x_66) ;  /* 0xfffffffc00ec8947 */ /* 0x004fea000383ffff */
[----:B------:R-:W-:Y:S05]  /*9570*/  BRA `(.L_x_65) ;  /* 0xffffffa000787947 */ /* 0x000fea000383ffff */
.L_x_67:
[----:B-1----:R1:W2:Y:S02]  /*9580*/  SYNCS.PHASECHK.TRANS64.TRYWAIT P0, [R0+URZ+0x90], R4 ;  /* 0x00009004000075a7 */ /* 0x0022a400080011ff */
[----:B--2---:R-:W-:Y:S05]  /*9590*/  @!P0 NANOSLEEP.SYNCS 0x989680 ;  /* 0x009896800000895d */ /* 0x004fea0003900000 */
[----:B------:R-:W2:Y:S02]  /*95a0*/  @!P0 SYNCS.PHASECHK.TRANS64 P0, [R0+URZ+0x90], R4 ;  /* 0x00009004000085a7 */ /* 0x000ea400080010ff */
[----:B--2---:R-:W-:Y:S05]  /*95b0*/  @!P0 BRA `(.L_x_67) ;  /* 0xfffffffc00f08947 */ /* 0x004fea000383ffff */
[----:B------:R-:W-:Y:S05]  /*95c0*/  BRA `(.L_x_167) ;  /* 0xffffffa400607947 */ /* 0x000fea000383ffff */
.L_x_69:
[----:B------:R-:W-:-:S07]  /*95d0*/  MOV R0, UR31 ;  /* 0x0000001f00007c02 */ /* 0x000fce0008000f00 */
.L_x_168:
[----:B-1----:R1:W2:Y:S02]  /*95e0*/  SYNCS.PHASECHK.TRANS64.TRYWAIT P0, [R0+URZ+0xd0], R4 ;  /* 0x0000d004000075a7 */ /* 0x0022a400080011ff */
[----:B--2---:R-:W-:Y:S05]  /*95f0*/  @!P0 NANOSLEEP.SYNCS 0x989680 ;  /* 0x009896800000895d */ /* 0x004fea0003900000 */
[----:B------:R-:W2:Y:S02]  /*9600*/  @!P0 SYNCS.PHASECHK.TRANS64 P0, [R0+URZ+0xd0], R4 ;  /* 0x0000d004000085a7 */ /* 0x000ea400080010ff */
[----:B--2---:R-:W-:Y:S05]  /*9610*/  @!P0 BRA `(.L_x_168) ;  /* 0xfffffffc00f08947 */ /* 0x004fea000383ffff */
[----:B------:R-:W-:Y:S05]  /*9620*/  BRA `(.L_x_169) ;  /* 0xffffffa400ac7947 */ /* 0x000fea000383ffff */
.L_x_72:
[----:B------:R-:W-:Y:S07]  /*9630*/  MOV R0, UR5 ;  /* 0x0000000500007c02 */ /* 0x000fee0008000f00 */
.L_x_170:
[----:B-1----:R1:W2:Y:S02]  /*9640*/  SYNCS.PHASECHK.TRANS64.TRYWAIT P0, [R0+URZ], R4 ;  /* 0x00000004000075a7 */ /* 0x0022a400080011ff */
[----:B--2---:R-:W-:Y:S05]  /*9650*/  @!P0 NANOSLEEP.SYNCS 0x989680 ;  /* 0x009896800000895d */ /* 0x004fea0003900000 */
[----:B------:R-:W2:Y:S02]  /*9660*/  @!P0 SYNCS.PHASECHK.TRANS64 P0, [R0+URZ], R4 ;  /* 0x00000004000085a7 */ /* 0x000ea400080010ff */
[----:B--2---:R-:W-:Y:S05]  /*9670*/  @!P0 BRA `(.L_x_170) ;  /* 0xfffffffc00f08947 */ /* 0x004fea000383ffff */
[----:B------:R-:W-:Y:S05]  /*9680*/  BRA `(.L_x_71) ;  /* 0xffffffa400c07947 */ /* 0x000fea000383ffff */
.L_x_76:
[----:B-1----:R-:W-:-:S07]  /*9690*/  MOV R0, UR4 ;  /* 0x0000000400007c02 */ /* 0x002fce0008000f00 */
.L_x_171:
[----:B-1----:R1:W2:Y:S02]  /*96a0*/  SYNCS.PHASECHK.TRANS64.TRYWAIT P0, [R0+URZ], R2 ;  /* 0x00000002000075a7 */ /* 0x0022a400080011ff */
[----:B--2---:R-:W-:Y:S05]  /*96b0*/  @!P0 NANOSLEEP.SYNCS 0x989680 ;  /* 0x009896800000895d */ /* 0x004fea0003900000 */
[----:B------:R-:W2:Y:S02]  /*96c0*/  @!P0 SYNCS.PHASECHK.TRANS64 P0, [R0+URZ], R2 ;  /* 0x00000002000085a7 */ /* 0x000ea400080010ff */
[----:B--2---:R-:W-:Y:S05]  /*96d0*/  @!P0 BRA `(.L_x_171) ;  /* 0xfffffffc00f08947 */ /* 0x004fea000383ffff */
[----:B------:R-:W-:Y:S05]  /*96e0*/  BRA `(.L_x_172) ;  /* 0xffffffa800b47947 */ /* 0x000fea000383ffff */
.L_x_77:
[----:B------:R-:W-:-:S07]  /*96f0*/  MOV R0, UR5 ;  /* 0x0000000500007c02 */ /* 0x000fce0008000f00 */
.L_x_173:
[----:B-1----:R1:W2:Y:S02]  /*9700*/  SYNCS.PHASECHK.TRANS64.TRYWAIT P0, [R0+URZ], R3 ;  /* 0x00000003000075a7 */ /* 0x0022a400080011ff */
[----:B--2---:R-:W-:Y:S05]  /*9710*/  @!P0 NANOSLEEP.SYNCS 0x989680 ;  /* 0x009896800000895d */ /* 0x004fea0003900000 */
[----:B------:R-:W2:Y:S02]  /*9720*/  @!P0 SYNCS.PHASECHK.TRANS64 P0, [R0+URZ], R3 ;  /* 0x00000003000085a7 */ /* 0x000ea400080010ff */
[----:B--2---:R-:W-:Y:S05]  /*9730*/  @!P0 BRA `(.L_x_173) ;  /* 0xfffffffc00f08947 */ /* 0x004fea000383ffff */
[----:B------:R-:W-:Y:S05]  /*9740*/  BRA `(.L_x_174) ;  /* 0xffffffa800c07947 */ /* 0x000fea000383ffff */
.L_x_78:
[----:B------:R-:W-:-:S07]  /*9750*/  MOV R0, UR5 ;  /* 0x0000000500007c02 */ /* 0x000fce0008000f00 */
.L_x_175:
[----:B-1----:R1:W2:Y:S02]  /*9760*/  SYNCS.PHASECHK.TRANS64.TRYWAIT P0, [R0+URZ], R3 ;  /* 0x00000003000075a7 */ /* 0x0022a400080011ff */
[----:B--2---:R-:W-:Y:S05]  /*9770*/  @!P0 NANOSLEEP.SYNCS 0x989680 ;  /* 0x009896800000895d */ /* 0x004fea0003900000 */
[----:B------:R-:W2:Y:S02]  /*9780*/  @!P0 SYNCS.PHASECHK.TRANS64 P0, [R0+URZ], R3 ;  /* 0x00000003000085a7 */ /* 0x000ea400080010ff */
[----:B--2---:R-:W-:Y:S05]  /*9790*/  @!P0 BRA `(.L_x_175) ;  /* 0xfffffffc00f08947 */ /* 0x004fea000383ffff */
[----:B------:R-:W-:Y:S05]  /*97a0*/  BRA `(.L_x_176) ;  /* 0xffffffa800cc7947 */ /* 0x000fea000383ffff */
.L_x_81:
[----:B------:R-:W-:-:S07]  /*97b0*/  MOV R0, UR26 ;  /* 0x0000001a00007c02 */ /* 0x000fce0008000f00 */
.L_x_177:
[----:B-1----:R1:W2:Y:S02]  /*97c0*/  SYNCS.PHASECHK.TRANS64.TRYWAIT P1, [R0+URZ+0x110], R2 ;  /* 0x00011002000075a7 */ /* 0x0022a400080211ff */
[----:B--2---:R-:W-:Y:S05]  /*97d0*/  @!P1 NANOSLEEP.SYNCS 0x989680 ;  /* 0x009896800000995d */ /* 0x004fea0003900000 */
[----:B------:R-:W2:Y:S02]  /*97e0*/  @!P1 SYNCS.PHASECHK.TRANS64 P1, [R0+URZ+0x110], R2 ;  /* 0x00011002000095a7 */ /* 0x000ea400080210ff */
[----:B--2---:R-:W-:Y:S05]  /*97f0*/  @!P1 BRA `(.L_x_177) ;  /* 0xfffffffc00f09947 */ /* 0x004fea000383ffff */
[----:B------:R-:W-:Y:S05]  /*9800*/  BRA `(.L_x_178) ;  /* 0xffffffac00187947 */ /* 0x000fea000383ffff */
.L_x_86:
[----:B--2---:R2:W3:Y:S02]  /*9810*/  SYNCS.PHASECHK.TRANS64.TRYWAIT P0, [R12+URZ+0x90], R0 ;  /* 0x000090000c0075a7 */ /* 0x0044e400080011ff */
[----:B---3--:R-:W-:Y:S05]  /*9820*/  @!P0 NANOSLEEP.SYNCS 0x989680 ;  /* 0x009896800000895d */ /* 0x008fea0003900000 */
[----:B------:R-:W3:Y:S02]  /*9830*/  @!P0 SYNCS.PHASECHK.TRANS64 P0, [R12+URZ+0x90], R0 ;  /* 0x000090000c0085a7 */ /* 0x000ee400080010ff */
[----:B---3--:R-:W-:Y:S05]  /*9840*/  @!P0 BRA `(.L_x_86) ;  /* 0xfffffffc00f08947 */ /* 0x008fea000383ffff */
[----:B------:R-:W-:Y:S05]  /*9850*/  BRA `(.L_x_179) ;  /* 0xffffffb000407947 */ /* 0x000fea000383ffff */
.L_x_89:
[----:B-1----:R-:W-:Y:S07]  /*9860*/  MOV R0, UR21 ;  /* 0x0000001500007c02 */ /* 0x002fee0008000f00 */
.L_x_180:
[----:B-1----:R1:W2:Y:S02]  /*9870*/  SYNCS.PHASECHK.TRANS64.TRYWAIT P2, [R0+URZ+0x88], R6 ;  /* 0x00008806000075a7 */ /* 0x0022a400080411ff */
[----:B--2---:R-:W-:Y:S05]  /*9880*/  @!P2 NANOSLEEP.SYNCS 0x989680 ;  /* 0x009896800000a95d */ /* 0x004fea0003900000 */
[----:B------:R-:W2:Y:S02]  /*9890*/  @!P2 SYNCS.PHASECHK.TRANS64 P2, [R0+URZ+0x88], R6 ;  /* 0x000088060000a5a7 */ /* 0x000ea400080410ff */
[----:B--2---:R-:W-:Y:S05]  /*98a0*/  @!P2 BRA `(.L_x_180) ;  /* 0xfffffffc00f0a947 */ /* 0x004fea000383ffff */
[----:B------:R-:W-:Y:S05]  /*98b0*/  BRA `(.L_x_88) ;  /* 0xffffffb400a87947 */ /* 0x000fea000383ffff */
.L_x_92:
[----:B------:R-:W-:Y:S07]  /*98c0*/  MOV R0, UR21 ;  /* 0x0000001500007c02 */ /* 0x000fee0008000f00 */
.L_x_181:
[----:B-1----:R1:W2:Y:S02]  /*98d0*/  SYNCS.PHASECHK.TRANS64.TRYWAIT P0, [R0+URZ+0x60], R9 ;  /* 0x00006009000075a7 */ /* 0x0022a400080011ff */
[----:B--2---:R-:W-:Y:S05]  /*98e0*/  @!P0 NANOSLEEP.SYNCS 0x989680 ;  /* 0x009896800000895d */ /* 0x004fea0003900000 */
[----:B------:R-:W2:Y:S02]  /*98f0*/  @!P0 SYNCS.PHASECHK.TRANS64 P0, [R0+URZ+0x60], R9 ;  /* 0x00006009000085a7 */ /* 0x000ea400080010ff */
[----:B--2---:R-:W-:Y:S05]  /*9900*/  @!P0 BRA `(.L_x_181) ;  /* 0xfffffffc00f08947 */ /* 0x004fea000383ffff */
[----:B------:R-:W-:Y:S05]  /*9910*/  BRA `(.L_x_182) ;  /* 0xffffffb800047947 */ /* 0x000fea000383ffff */
.L_x_93:
[----:B------:R-:W-:Y:S07]  /*9920*/  MOV R0, UR21 ;  /* 0x0000001500007c02 */ /* 0x000fee0008000f00 */
.L_x_183:
[----:B-1----:R1:W2:Y:S02]  /*9930*/  SYNCS.PHASECHK.TRANS64.TRYWAIT P0, [R0+URZ+0x68], R9 ;  /* 0x00006809000075a7 */ /* 0x0022a400080011ff */
[----:B--2---:R-:W-:Y:S05]  /*9940*/  @!P0 NANOSLEEP.SYNCS 0x989680 ;  /* 0x009896800000895d */ /* 0x004fea0003900000 */
[----:B------:R-:W2:Y:S02]  /*9950*/  @!P0 SYNCS.PHASECHK.TRANS64 P0, [R0+URZ+0x68], R9 ;  /* 0x00006809000085a7 */ /* 0x000ea400080010ff */
[----:B--2---:R-:W-:Y:S05]  /*9960*/  @!P0 BRA `(.L_x_183) ;  /* 0xfffffffc00f08947 */ /* 0x004fea000383ffff */
[----:B------:R-:W-:Y:S05]  /*9970*/  BRA `(.L_x_184) ;  /* 0xffffffb800607947 */ /* 0x000fea000383ffff */
.L_x_94:
[----:B------:R-:W-:Y:S07]  /*9980*/  MOV R0, UR21 ;  /* 0x0000001500007c02 */ /* 0x000fee0008000f00 */
.L_x_185:
[----:B-1----:R1:W2:Y:S02]  /*9990*/  SYNCS.PHASECHK.TRANS64.TRYWAIT P0, [R0+URZ+0x70], R9 ;  /* 0x00007009000075a7 */ /* 0x0022a400080011ff */
[----:B--2---:R-:W-:Y:S05]  /*99a0*/  @!P0 NANOSLEEP.SYNCS 0x989680 ;  /* 0x009896800000895d */ /* 0x004fea0003900000 */
[----:B------:R-:W2:Y:S02]  /*99b0*/  @!P0 SYNCS.PHASECHK.TRANS64 P0, [R0+URZ+0x70], R9 ;  /* 0x00007009000085a7 */ /* 0x000ea400080010ff */
[----:B--2---:R-:W-:Y:S05]  /*99c0*/  @!P0 BRA `(.L_x_185) ;  /* 0xfffffffc00f08947 */ /* 0x004fea000383ffff */
[----:B------:R-:W-:Y:S05]  /*99d0*/  BRA `(.L_x_186) ;  /* 0xffffffb800bc7947 */ /* 0x000fea000383ffff */
.L_x_95:
[----:B------:R-:W-:Y:S07]  /*99e0*/  MOV R0, UR21 ;  /* 0x0000001500007c02 */ /* 0x000fee0008000f00 */
.L_x_187:
[----:B-1----:R1:W2:Y:S02]  /*99f0*/  SYNCS.PHASECHK.TRANS64.TRYWAIT P0, [R0+URZ+0x78], R9 ;  /* 0x00007809000075a7 */ /* 0x0022a400080011ff */
[----:B--2---:R-:W-:Y:S05]  /*9a00*/  @!P0 NANOSLEEP.SYNCS 0x989680 ;  /* 0x009896800000895d */ /* 0x004fea0003900000 */
[----:B------:R-:W2:Y:S02]  /*9a10*/  @!P0 SYNCS.PHASECHK.TRANS64 P0, [R0+URZ+0x78], R9 ;  /* 0x00007809000085a7 */ /* 0x000ea400080010ff */
[----:B--2---:R-:W-:Y:S05]  /*9a20*/  @!P0 BRA `(.L_x_187) ;  /* 0xfffffffc00f08947 */ /* 0x004fea000383ffff */
[----:B------:R-:W-:Y:S05]  /*9a30*/  BRA `(.L_x_188) ;  /* 0xffffffbc00187947 */ /* 0x000fea000383ffff */
.L_x_97:
[----:B------:R-:W-:-:S07]  /*9a40*/  MOV R0, UR21 ;  /* 0x0000001500007c02 */ /* 0x000fce0008000f00 */
.L_x_189:
[----:B-1----:R1:W3:Y:S02]  /*9a50*/  SYNCS.PHASECHK.TRANS64.TRYWAIT P0, [R0+URZ+0x60], R2 ;  /* 0x00006002000075a7 */ /* 0x0022e400080011ff */
[----:B---3--:R-:W-:Y:S05]  /*9a60*/  @!P0 NANOSLEEP.SYNCS 0x989680 ;  /* 0x009896800000895d */ /* 0x008fea0003900000 */
[----:B------:R-:W3:Y:S02]  /*9a70*/  @!P0 SYNCS.PHASECHK.TRANS64 P0, [R0+URZ+0x60], R2 ;  /* 0x00006002000085a7 */ /* 0x000ee400080010ff */
[----:B---3--:R-:W-:Y:S05]  /*9a80*/  @!P0 BRA `(.L_x_189) ;  /* 0xfffffffc00f08947 */ /* 0x008fea000383ffff */
[----:B------:R-:W-:Y:S05]  /*9a90*/  BRA `(.L_x_190) ;  /* 0xffffffbc00a47947 */ /* 0x000fea000383ffff */
.L_x_98:
[----:B-1----:R-:W-:-:S07]  /*9aa0*/  MOV R0, UR21 ;  /* 0x0000001500007c02 */ /* 0x002fce0008000f00 */
.L_x_191:
[----:B-1----:R1:W3:Y:S02]  /*9ab0*/  SYNCS.PHASECHK.TRANS64.TRYWAIT P0, [R0+URZ+0x68], R2 ;  /* 0x00006802000075a7 */ /* 0x0022e400080011ff */
[----:B---3--:R-:W-:Y:S05]  /*9ac0*/  @!P0 NANOSLEEP.SYNCS 0x989680 ;  /* 0x009896800000895d */ /* 0x008fea0003900000 */
[----:B------:R-:W3:Y:S02]  /*9ad0*/  @!P0 SYNCS.PHASECHK.TRANS64 P0, [R0+URZ+0x68], R2 ;  /* 0x00006802000085a7 */ /* 0x000ee400080010ff */
[----:B---3--:R-:W-:Y:S05]  /*9ae0*/  @!P0 BRA `(.L_x_191) ;  /* 0xfffffffc00f08947 */ /* 0x008fea000383ffff */
[----:B------:R-:W-:Y:S05]  /*9af0*/  BRA `(.L_x_192) ;  /* 0xffffffbc00947947 */ /* 0x000fea000383ffff */
.L_x_99:
[----:B-1----:R-:W-:-:S07]  /*9b00*/  MOV R0, UR21 ;  /* 0x0000001500007c02 */ /* 0x002fce0008000f00 */
.L_x_193:
[----:B-1----:R1:W3:Y:S02]  /*9b10*/  SYNCS.PHASECHK.TRANS64.TRYWAIT P0, [R0+URZ+0x70], R2 ;  /* 0x00007002000075a7 */ /* 0x0022e400080011ff */
[----:B---3--:R-:W-:Y:S05]  /*9b20*/  @!P0 NANOSLEEP.SYNCS 0x989680 ;  /* 0x009896800000895d */ /* 0x008fea0003900000 */
[----:B------:R-:W3:Y:S02]  /*9b30*/  @!P0 SYNCS.PHASECHK.TRANS64 P0, [R0+URZ+0x70], R2 ;  /* 0x00007002000085a7 */ /* 0x000ee400080010ff */
[----:B---3--:R-:W-:Y:S05]  /*9b40*/  @!P0 BRA `(.L_x_193) ;  /* 0xfffffffc00f08947 */ /* 0x008fea000383ffff */
[----:B------:R-:W-:Y:S05]  /*9b50*/  BRA `(.L_x_194) ;  /* 0xffffffbc00847947 */ /* 0x000fea000383ffff */
.L_x_101:
[----:B--2---:R2:W3:Y:S02]  /*9b60*/  SYNCS.PHASECHK.TRANS64.TRYWAIT P0, [R3+URZ+0x90], R0 ;  /* 0x00009000030075a7 */ /* 0x0044e400080011ff */
[----:B---3--:R-:W-:Y:S05]  /*9b70*/  @!P0 NANOSLEEP.SYNCS 0x989680 ;  /* 0x009896800000895d */ /* 0x008fea0003900000 */
[----:B------:R-:W3:Y:S02]  /*9b80*/  @!P0 SYNCS.PHASECHK.TRANS64 P0, [R3+URZ+0x90], R0 ;  /* 0x00009000030085a7 */ /* 0x000ee400080010ff */
[----:B---3--:R-:W-:Y:S05]  /*9b90*/  @!P0 BRA `(.L_x_101) ;  /* 0xfffffffc00f08947 */ /* 0x008fea000383ffff */
[----:B------:R-:W-:Y:S05]  /*9ba0*/  BRA `(.L_x_195) ;  /* 0xffffffc000487947 */ /* 0x000fea000383ffff */
.L_x_112:
[----:B-1----:R-:W-:Y:S04]  /*9bb0*/  MOV R2, UR43 ;  /* 0x0000002b00027c02 */ /* 0x002fe80008000f00 */
[----:B------:R1:W2:Y:S03]  /*9bc0*/  SYNCS.PHASECHK.TRANS64.TRYWAIT P0, [R2+URZ+0x40], R3 ;  /* 0x00004003020075a7 */ /* 0x0002a600080011ff */
[----:B--2---:R-:W-:Y:S05]  /*9bd0*/  @!P0 NANOSLEEP.SYNCS 0x989680 ;  /* 0x009896800000895d */ /* 0x004fea0003900000 */
[----:B------:R-:W2:Y:S02]  /*9be0*/  @!P0 SYNCS.PHASECHK.TRANS64 P0, [R2+URZ+0x40], R3 ;  /* 0x00004003020085a7 */ /* 0x000ea400080010ff */
[----:B--2---:R-:W-:Y:S05]  /*9bf0*/  @!P0 BRA `(.L_x_112) ;  /* 0xfffffffc00ec8947 */ /* 0x004fea000383ffff */
[----:B------:R-:W-:Y:S05]  /*9c00*/  BRA `(.L_x_111) ;  /* 0xffffffcc00987947 */ /* 0x000fea000383ffff */
.L_x_114:
[----:B-1----:R1:W3:Y:S02]  /*9c10*/  SYNCS.PHASECHK.TRANS64.TRYWAIT P1, [R54+URZ+0xb0], R0 ;  /* 0x0000b000360075a7 */ /* 0x0022e400080211ff */
[----:B---3--:R-:W-:Y:S05]  /*9c20*/  @!P1 NANOSLEEP.SYNCS 0x989680 ;  /* 0x009896800000995d */ /* 0x008fea0003900000 */
[----:B------:R-:W3:Y:S02]  /*9c30*/  @!P1 SYNCS.PHASECHK.TRANS64 P1, [R54+URZ+0xb0], R0 ;  /* 0x0000b000360095a7 */ /* 0x000ee400080210ff */
[----:B---3--:R-:W-:Y:S05]  /*9c40*/  @!P1 BRA `(.L_x_114) ;  /* 0xfffffffc00f09947 */ /* 0x008fea000383ffff */
[----:B------:R-:W-:Y:S05]  /*9c50*/  BRA `(.L_x_113) ;  /* 0xffffffcc00b87947 */ /* 0x000fea000383ffff */
.L_x_123:
[----:B--2---:R2:W3:Y:S02]  /*9c60*/  SYNCS.PHASECHK.TRANS64.TRYWAIT P0, [R2+URZ+0x40], R0 ;  /* 0x00004000020075a7 */ /* 0x0044e400080011ff */
[----:B---3--:R-:W-:Y:S05]  /*9c70*/  @!P0 NANOSLEEP.SYNCS 0x989680 ;  /* 0x009896800000895d */ /* 0x008fea0003900000 */
[----:B------:R-:W3:Y:S02]  /*9c80*/  @!P0 SYNCS.PHASECHK.TRANS64 P0, [R2+URZ+0x40], R0 ;  /* 0x00004000020085a7 */ /* 0x000ee400080010ff */
[----:B---3--:R-:W-:Y:S05]  /*9c90*/  @!P0 BRA `(.L_x_123) ;  /* 0xfffffffc00f08947 */ /* 0x008fea000383ffff */
[----:B------:R-:W-:Y:S05]  /*9ca0*/  BRA `(.L_x_122) ;  /* 0xffffffd400c87947 */ /* 0x000fea000383ffff */
.L_x_131:
[----:B--2---:R2:W3:Y:S02]  /*9cb0*/  SYNCS.PHASECHK.TRANS64.TRYWAIT P0, [R2+URZ+0x40], R4 ;  /* 0x00004004020075a7 */ /* 0x0044e400080011ff */
[----:B---3--:R-:W-:Y:S05]  /*9cc0*/  @!P0 NANOSLEEP.SYNCS 0x989680 ;  /* 0x009896800000895d */ /* 0x008fea0003900000 */
[----:B------:R-:W3:Y:S02]  /*9cd0*/  @!P0 SYNCS.PHASECHK.TRANS64 P0, [R2+URZ+0x40], R4 ;  /* 0x00004004020085a7 */ /* 0x000ee400080010ff */
[----:B---3--:R-:W-:Y:S05]  /*9ce0*/  @!P0 BRA `(.L_x_131) ;  /* 0xfffffffc00f08947 */ /* 0x008fea000383ffff */
[----:B------:R-:W-:Y:S05]  /*9cf0*/  BRA `(.L_x_130) ;  /* 0xffffffdc00e87947 */ /* 0x000fea000383ffff */
.L_x_139:
[----:B--2---:R2:W3:Y:S02]  /*9d00*/  SYNCS.PHASECHK.TRANS64.TRYWAIT P0, [R3+URZ+0x40], R0 ;  /* 0x00004000030075a7 */ /* 0x0044e400080011ff */
[----:B---3--:R-:W-:Y:S05]  /*9d10*/  @!P0 NANOSLEEP.SYNCS 0x989680 ;  /* 0x009896800000895d */ /* 0x008fea0003900000 */
[----:B------:R-:W3:Y:S02]  /*9d20*/  @!P0 SYNCS.PHASECHK.TRANS64 P0, [R3+URZ+0x40], R0 ;  /* 0x00004000030085a7 */ /* 0x000ee400080010ff */
[----:B---3--:R-:W-:Y:S05]  /*9d30*/  @!P0 BRA `(.L_x_139) ;  /* 0xfffffffc00f08947 */ /* 0x008fea000383ffff */
[----:B------:R-:W-:Y:S05]  /*9d40*/  BRA `(.L_x_138) ;  /* 0xffffffe800087947 */ /* 0x000fea000383ffff */
        .weak           $__internal_0_$__cuda_sm10x_tcgen05_guardrail_trap_col_being_dealloced_not_returned_by_alloc
        .type           $__internal_0_$__cuda_sm10x_tcgen05_guardrail_trap_col_being_dealloced_not_returned_by_alloc,@function
        .size           $__internal_0_$__cuda_sm10x_tcgen05_guardrail_trap_col_being_dealloced_not_returned_by_alloc,($__internal_1_$__cuda_sm10x_tcgen05_guardrail_trap_phase_invalid_during_alloc - $__internal_0_$__cuda_sm10x_tcgen05_guardrail_trap_col_being_dealloced_not_returned_by_alloc)
$__internal_0_$__cuda_sm10x_tcgen05_guardrail_trap_col_being_dealloced_not_returned_by_alloc:
[----:B------:R-:W-:Y:S05]  /*9d50*/  BPT.TRAP 0x1 ;  /* 0x000000040000795c */ /* 0x000fea0000300000 */
[----:B------:R-:W-:-:S04]  /*9d60*/  HFMA2 R3, -RZ, RZ, 0, 0 ;  /* 0x00000000ff037431 */ /* 0x000fc800000001ff */
[----:B------:R-:W-:Y:S05]  /*9d70*/  RET.REL.NODEC R2 `(_ZN7cutlass13device_kernelINS_4gemm6kernel13GemmUniversalIN4cute5tupleIJiiiiEEENS1_10collective13CollectiveMmaINS1_35MainloopSm100TmaUmmaWarpSpecializedILi4ELi2ELi4ENS5_IJNS4_1CILi4EEESB_NSA_ILi1EEEEEEEENS5_IJNSA_ILi128EEESF_NSA_ILi64EEEEEENS_6half_tENS5_IJSC_llEEESI_NS5_IJlSC_lEEENS4_8TiledMMAINS4_8MMA_AtomIJNS4_26SM100_MMA_F16BF16_2x1SM_SSISI_SI_fLi128ELi128ELNS4_4UMMA5MajorE1ELSP_0ELNSO_7ScaleInE0ELSQ_0EEEEEENS4_6LayoutINS5_IJSC_SC_SC_EEENS5_IJNSA_ILi0EEESV_SV_EEEEENS5_IJNS4_10UnderscoreESY_SY_EEEEENS4_28SM100_TMA_2SM_LOAD_MULTICASTENS4_14ComposedLayoutINS4_7SwizzleILi3ELi4ELi3EEENS4_18smem_ptr_flag_bitsILi16EEENST_INS5_IJSG_NSA_ILi8EEEEEENS5_IJSC_SG_EEEEEEEvNS4_8identityES11_NS12_IS14_S16_NST_INS5_IJS17_SG_EEENS5_IJSG_SC_EEEEEEEvS1C_EENS_8epilogue10collective18CollectiveEpilogueINS1I_23Sm100TmaWarpSpecializedILi4ELi2ELi16ELb1ELb0EEEJNS5_IJSG_SF_SG_EEENS5_IJNST_ISG_SC_EENST_INS5_IJNSA_ILi16EEENSA_ILi2EEEEEES19_EEEEESI_SK_SI_SK_NS1I_6fusion15FusionCallbacksIS1M_NS1U_17LinearCombinationISI_fSI_fLNS_15FloatRoundStyleE2EEES1N_S1T_JEEENS4_5SM1004TMEM4LOAD26SM100_TMEM_LOAD_32dp32b16xENS4_13SM90_TMA_LOADENS12_INS13_ILi1ELi4ELi3EEES16_NST_INS5_IJS17_S1P_EEENS5_IJS1P_SC_EEEEEEENS4_39AutoVectorizingCopyWithAssumedAlignmentILi128EEENS4_14SM90_TMA_STOREES29_S2B_S2B_EEEvvEEEEvNT_6ParamsE) ;  /* 0xffffff6002a07950 */ /* 0x000fea0003c3ffff */
        .weak           $__internal_1_$__cuda_sm10x_tcgen05_guardrail_trap_phase_invalid_during_alloc
        .type           $__internal_1_$__cuda_sm10x_tcgen05_guardrail_trap_phase_invalid_during_alloc,@function
        .size           $__internal_1_$__cuda_sm10x_tcgen05_guardrail_trap_phase_invalid_during_alloc,($__internal_2_$__cuda_sm10x_tcgen05_guardrail_trap_unallocated_columns_being_dealloced - $__internal_1_$__cuda_sm10x_tcgen05_guardrail_trap_phase_invalid_during_alloc)
$__internal_1_$__cuda_sm10x_tcgen05_guardrail_trap_phase_invalid_during_alloc:
[----:B------:R-:W-:Y:S05]  /*9d80*/  BPT.TRAP 0x1 ;  /* 0x000000040000795c */ /* 0x000fea0000300000 */
[----:B------:R-:W-:-:S04]  /*9d90*/  MOV R5, 0x0 ;  /* 0x0000000000057802 */ /* 0x000fc80000000f00 */
[----:B------:R-:W-:Y:S05]  /*9da0*/  RET.REL.NODEC R4 `(_ZN7cutlass13device_kernelINS_4gemm6kernel13GemmUniversalIN4cute5tupleIJiiiiEEENS1_10collective13CollectiveMmaINS1_35MainloopSm100TmaUmmaWarpSpecializedILi4ELi2ELi4ENS5_IJNS4_1CILi4EEESB_NSA_ILi1EEEEEEEENS5_IJNSA_ILi128EEESF_NSA_ILi64EEEEEENS_6half_tENS5_IJSC_llEEESI_NS5_IJlSC_lEEENS4_8TiledMMAINS4_8MMA_AtomIJNS4_26SM100_MMA_F16BF16_2x1SM_SSISI_SI_fLi128ELi128ELNS4_4UMMA5MajorE1ELSP_0ELNSO_7ScaleInE0ELSQ_0EEEEEENS4_6LayoutINS5_IJSC_SC_SC_EEENS5_IJNSA_ILi0EEESV_SV_EEEEENS5_IJNS4_10UnderscoreESY_SY_EEEEENS4_28SM100_TMA_2SM_LOAD_MULTICASTENS4_14ComposedLayoutINS4_7SwizzleILi3ELi4ELi3EEENS4_18smem_ptr_flag_bitsILi16EEENST_INS5_IJSG_NSA_ILi8EEEEEENS5_IJSC_SG_EEEEEEEvNS4_8identityES11_NS12_IS14_S16_NST_INS5_IJS17_SG_EEENS5_IJSG_SC_EEEEEEEvS1C_EENS_8epilogue10collective18CollectiveEpilogueINS1I_23Sm100TmaWarpSpecializedILi4ELi2ELi16ELb1ELb0EEEJNS5_IJSG_SF_SG_EEENS5_IJNST_ISG_SC_EENST_INS5_IJNSA_ILi16EEENSA_ILi2EEEEEES19_EEEEESI_SK_SI_SK_NS1I_6fusion15FusionCallbacksIS1M_NS1U_17LinearCombinationISI_fSI_fLNS_15FloatRoundStyleE2EEES1N_S1T_JEEENS4_5SM1004TMEM4LOAD26SM100_TMEM_LOAD_32dp32b16xENS4_13SM90_TMA_LOADENS12_INS13_ILi1ELi4ELi3EEES16_NST_INS5_IJS17_S1P_EEENS5_IJS1P_SC_EEEEEEENS4_39AutoVectorizingCopyWithAssumedAlignmentILi128EEENS4_14SM90_TMA_STOREES29_S2B_S2B_EEEvvEEEEvNT_6ParamsE) ;  /* 0xffffff6004947950 */ /* 0x000fea0003c3ffff */
        .weak           $__internal_2_$__cuda_sm10x_tcgen05_guardrail_trap_unallocated_columns_being_dealloced
        .type           $__internal_2_$__cuda_sm10x_tcgen05_guardrail_trap_unallocated_columns_being_dealloced,@function
        .size           $__internal_2_$__cuda_sm10x_tcgen05_guardrail_trap_unallocated_columns_being_dealloced,(.L_x_197 - $__internal_2_$__cuda_sm10x_tcgen05_guardrail_trap_unallocated_columns_being_dealloced)
$__internal_2_$__cuda_sm10x_tcgen05_guardrail_trap_unallocated_columns_being_dealloced:
[----:B------:R-:W-:Y:S05]  /*9db0*/  BPT.TRAP 0x1 ;  /* 0x000000040000795c */ /* 0x000fea0000300000 */
[----:B------:R-:W-:-:S04]  /*9dc0*/  HFMA2 R3, -RZ, RZ, 0, 0 ;  /* 0x00000000ff037431 */ /* 0x000fc800000001ff */
[----:B------:R-:W-:Y:S05]  /*9dd0*/  RET.REL.NODEC R2 `(_ZN7cutlass13device_kernelINS_4gemm6kernel13GemmUniversalIN4cute5tupleIJiiiiEEENS1_10collective13CollectiveMmaINS1_35MainloopSm100TmaUmmaWarpSpecializedILi4ELi2ELi4ENS5_IJNS4_1CILi4EEESB_NSA_ILi1EEEEEEEENS5_IJNSA_ILi128EEESF_NSA_ILi64EEEEEENS_6half_tENS5_IJSC_llEEESI_NS5_IJlSC_lEEENS4_8TiledMMAINS4_8MMA_AtomIJNS4_26SM100_MMA_F16BF16_2x1SM_SSISI_SI_fLi128ELi128ELNS4_4UMMA5MajorE1ELSP_0ELNSO_7ScaleInE0ELSQ_0EEEEEENS4_6LayoutINS5_IJSC_SC_SC_EEENS5_IJNSA_ILi0EEESV_SV_EEEEENS5_IJNS4_10UnderscoreESY_SY_EEEEENS4_28SM100_TMA_2SM_LOAD_MULTICASTENS4_14ComposedLayoutINS4_7SwizzleILi3ELi4ELi3EEENS4_18smem_ptr_flag_bitsILi16EEENST_INS5_IJSG_NSA_ILi8EEEEEENS5_IJSC_SG_EEEEEEEvNS4_8identityES11_NS12_IS14_S16_NST_INS5_IJS17_SG_EEENS5_IJSG_SC_EEEEEEEvS1C_EENS_8epilogue10collective18CollectiveEpilogueINS1I_23Sm100TmaWarpSpecializedILi4ELi2ELi16ELb1ELb0EEEJNS5_IJSG_SF_SG_EEENS5_IJNST_ISG_SC_EENST_INS5_IJNSA_ILi16EEENSA_ILi2EEEEEES19_EEEEESI_SK_SI_SK_NS1I_6fusion15FusionCallbacksIS1M_NS1U_17LinearCombinationISI_fSI_fLNS_15FloatRoundStyleE2EEES1N_S1T_JEEENS4_5SM1004TMEM4LOAD26SM100_TMEM_LOAD_32dp32b16xENS4_13SM90_TMA_LOADENS12_INS13_ILi1ELi4ELi3EEES16_NST_INS5_IJS17_S1P_EEENS5_IJS1P_SC_EEEEEEENS4_39AutoVectorizingCopyWithAssumedAlignmentILi128EEENS4_14SM90_TMA_STOREES29_S2B_S2B_EEEvvEEEEvNT_6ParamsE) ;  /* 0xffffff6002887950 */ /* 0x000fea0003c3ffff */
.L_x_196:
[----:B------:R-:W-:-:S00]  /*9de0*/  BRA `(.L_x_196) ;  /* 0xfffffffc00fc7947 */ /* 0x000fc0000383ffff */
[----:B------:R-:W-:-:S00]  /*9df0*/  NOP ;  /* 0x0000000000007918 */ /* 0x000fc00000000000 */
        /* <DEDUP_REMOVED lines=8> */
.L_x_197:


//--------------------- .nv.global.init           --------------------------
	.section	.nv.global.init,"aw",@progbits
.nv.global.init:
	.type		$str$27,@object
	.size		$str$27,($str$28 - $str$27)
$str$27:
        /*0000*/ 	.byte	0x28, 0x61, 0x64, 0x64, 0x72, 0x65, 0x73, 0x73, 0x20, 0x26, 0x20, 0x6d, 0x61, 0x73, 0x6b, 0x29
        /*0010*/ 	.byte	0x20, 0x3d, 0x3d, 0x20, 0x30, 0x00
	.type		$str$28,@object
	.size		$str$28,($str$26 - $str$28)
$str$28:
        /*0016*/ 	.byte	0x2f, 0x74, 0x6d, 0x70, 0x2f, 0x63, 0x75, 0x74, 0x6c, 0x61, 0x73, 0x73, 0x5f, 0x73, 0x77, 0x65
        /*0026*/ 	.byte	0x65, 0x70, 0x5f, 0x73, 0x72, 0x63, 0x2f, 0x69, 0x6e, 0x63, 0x6c, 0x75, 0x64, 0x65, 0x2f, 0x63
        /*0036*/ 	.byte	0x75, 0x74, 0x65, 0x2f, 0x70, 0x6f, 0x69, 0x6e, 0x74, 0x65, 0x72, 0x5f, 0x66, 0x6c, 0x61, 0x67
        /*0046*/ 	.byte	0x67, 0x65, 0x64, 0x2e, 0x68, 0x70, 0x70, 0x00
	.type		$str$26,@object
	.size		$str$26,($str$25 - $str$26)
$str$26:
        /*004e*/ 	.byte	0x2f, 0x74, 0x6d, 0x70, 0x2f, 0x63, 0x75, 0x74, 0x6c, 0x61, 0x73, 0x73, 0x5f, 0x73, 0x77, 0x65
        /*005e*/ 	.byte	0x65, 0x70, 0x5f, 0x73, 0x72, 0x63, 0x2f, 0x69, 0x6e, 0x63, 0x6c, 0x75, 0x64, 0x65, 0x2f, 0x63
        /*006e*/ 	.byte	0x75, 0x74, 0x65, 0x2f, 0x61, 0x74, 0x6f, 0x6d, 0x2f, 0x63, 0x6f, 0x70, 0x79, 0x5f, 0x74, 0x72
        /*007e*/ 	.byte	0x61, 0x69, 0x74, 0x73, 0x5f, 0x73, 0x6d, 0x31, 0x30, 0x30, 0x2e, 0x68, 0x70, 0x70, 0x00
	.type		$str$25,@object
	.size		$str$25,(__unnamed_1 - $str$25)
$str$25:
        /*008d*/ 	.byte	0x28, 0x28, 0x75, 0x69, 0x6e, 0x74, 0x33, 0x32, 0x5f, 0x74, 0x28, 0x74, 0x68, 0x72, 0x65, 0x61
        /*009d*/ 	.byte	0x64, 0x49, 0x64, 0x78, 0x2e, 0x78, 0x29, 0x20, 0x2f, 0x20, 0x33, 0x32, 0x29, 0x20, 0x25, 0x20
        /*00ad*/ 	.byte	0x34, 0x29, 0x20, 0x3d, 0x3d, 0x20, 0x28, 0x28, 0x28, 0x74, 0x6d, 0x65, 0x6d, 0x5f, 0x61, 0x64
        /*00bd*/ 	.byte	0x64, 0x72, 0x20, 0x3e, 0x3e, 0x20, 0x31, 0x36, 0x29, 0x20, 0x2f, 0x20, 0x33, 0x32, 0x29, 0x20
        /*00cd*/ 	.byte	0x25, 0x20, 0x34, 0x29, 0x00
	.type		__unnamed_1,@object
	.size		__unnamed_1,(__unnamed_2 - __unnamed_1)
__unnamed_1:
        /*00d2*/ 	.byte	0x61, 0x75, 0x74, 0x6f, 0x20, 0x63, 0x75, 0x74, 0x65, 0x3a, 0x3a, 0x61, 0x73, 0x5f, 0x70, 0x6f
        /* <DEDUP_REMOVED lines=24> */
        /*0262*/ 	.byte	0x34, 0x38, 0x3e, 0x3e, 0x3e, 0x3e, 0x5d, 0x00
	.type		__unnamed_2,@object
	.size		__unnamed_2,(.L_2 - __unnamed_2)
__unnamed_2:
        /* <DEDUP_REMOVED lines=40> */
        /*04ea*/ 	.byte	0x3a, 0x3a, 0x43, 0x3c, 0x30, 0x3e, 0x3e, 0x3e, 0x3e, 0x5d, 0x00
.L_2:


//--------------------- .nv.shared._ZN7cutlass13device_kernelINS_4gemm6kernel13GemmUniversalIN4cute5tupleIJiiiiEEENS1_10collective13CollectiveMmaINS1_35MainloopSm100TmaUmmaWarpSpecializedILi4ELi2ELi4ENS5_IJNS4_1CILi4EEESB_NSA_ILi1EEEEEEEENS5_IJNSA_ILi128EEESF_NSA_ILi64EEEEEENS_6half_tENS5_IJSC_llEEESI_NS5_IJlSC_lEEENS4_8TiledMMAINS4_8MMA_AtomIJNS4_26SM100_MMA_F16BF16_2x1SM_SSISI_SI_fLi128ELi128ELNS4_4UMMA5MajorE1ELSP_0ELNSO_7ScaleInE0ELSQ_0EEEEEENS4_6LayoutINS5_IJSC_SC_SC_EEENS5_IJNSA_ILi0EEESV_SV_EEEEENS5_IJNS4_10UnderscoreESY_SY_EEEEENS4_28SM100_TMA_2SM_LOAD_MULTICASTENS4_14ComposedLayoutINS4_7SwizzleILi3ELi4ELi3EEENS4_18smem_ptr_flag_bitsILi16EEENST_INS5_IJSG_NSA_ILi8EEEEEENS5_IJSC_SG_EEEEEEEvNS4_8identityES11_NS12_IS14_S16_NST_INS5_IJS17_SG_EEENS5_IJSG_SC_EEEEEEEvS1C_EENS_8epilogue10collective18CollectiveEpilogueINS1I_23Sm100TmaWarpSpecializedILi4ELi2ELi16ELb1ELb0EEEJNS5_IJSG_SF_SG_EEENS5_IJNST_ISG_SC_EENST_INS5_IJNSA_ILi16EEENSA_ILi2EEEEEES19_EEEEESI_SK_SI_SK_NS1I_6fusion15FusionCallbacksIS1M_NS1U_17LinearCombinationISI_fSI_fLNS_15FloatRoundStyleE2EEES1N_S1T_JEEENS4_5SM1004TMEM4LOAD26SM100_TMEM_LOAD_32dp32b16xENS4_13SM90_TMA_LOADENS12_INS13_ILi1ELi4ELi3EEES16_NST_INS5_IJS17_S1P_EEENS5_IJS1P_SC_EEEEEEENS4_39AutoVectorizingCopyWithAssumedAlignmentILi128EEENS4_14SM90_TMA_STOREES29_S2B_S2B_EEEvvEEEEvNT_6ParamsE --------------------------
	.section	.nv.shared._ZN7cutlass13device_kernelINS_4gemm6kernel13GemmUniversalIN4cute5tupleIJiiiiEEENS1_10collective13CollectiveMmaINS1_35MainloopSm100TmaUmmaWarpSpecializedILi4ELi2ELi4ENS5_IJNS4_1CILi4EEESB_NSA_ILi1EEEEEEEENS5_IJNSA_ILi128EEESF_NSA_ILi64EEEEEENS_6half_tENS5_IJSC_llEEESI_NS5_IJlSC_lEEENS4_8TiledMMAINS4_8MMA_AtomIJNS4_26SM100_MMA_F16BF16_2x1SM_SSISI_SI_fLi128ELi128ELNS4_4UMMA5MajorE1ELSP_0ELNSO_7ScaleInE0ELSQ_0EEEEEENS4_6LayoutINS5_IJSC_SC_SC_EEENS5_IJNSA_ILi0EEESV_SV_EEEEENS5_IJNS4_10UnderscoreESY_SY_EEEEENS4_28SM100_TMA_2SM_LOAD_MULTICASTENS4_14ComposedLayoutINS4_7SwizzleILi3ELi4ELi3EEENS4_18smem_ptr_flag_bitsILi16EEENST_INS5_IJSG_NSA_ILi8EEEEEENS5_IJSC_SG_EEEEEEEvNS4_8identityES11_NS12_IS14_S16_NST_INS5_IJS17_SG_EEENS5_IJSG_SC_EEEEEEEvS1C_EENS_8epilogue10collective18CollectiveEpilogueINS1I_23Sm100TmaWarpSpecializedILi4ELi2ELi16ELb1ELb0EEEJNS5_IJSG_SF_SG_EEENS5_IJNST_ISG_SC_EENST_INS5_IJNSA_ILi16EEENSA_ILi2EEEEEES19_EEEEESI_SK_SI_SK_NS1I_6fusion15FusionCallbacksIS1M_NS1U_17LinearCombinationISI_fSI_fLNS_15FloatRoundStyleE2EEES1N_S1T_JEEENS4_5SM1004TMEM4LOAD26SM100_TMEM_LOAD_32dp32b16xENS4_13SM90_TMA_LOADENS12_INS13_ILi1ELi4ELi3EEES16_NST_INS5_IJS17_S1P_EEENS5_IJS1P_SC_EEEEEEENS4_39AutoVectorizingCopyWithAssumedAlignmentILi128EEENS4_14SM90_TMA_STOREES29_S2B_S2B_EEEvvEEEEvNT_6ParamsE,"aw",@nobits
	.sectionflags	@""
	.align	16
	.zero		1024


//--------------------- .nv.shared.reserved.0     --------------------------
	.section	.nv.shared.reserved.0,"aw",@nobits
	.weak		__nv_reservedSMEM_offset_0_alias
	.size		__nv_reservedSMEM_offset_0_alias, 0, 64
	.other		__nv_reservedSMEM_offset_0_alias,@"STO_CUDA_RESERVED_SHARED STV_DEFAULT"
__nv_reservedSMEM_offset_0_alias:
	.zero		0
.nv.shared.reserved.0:
	.zero		64
	.weak		__nv_reservedSMEM_tcgen05_partition
	.type		__nv_reservedSMEM_tcgen05_partition,@object
	.size		__nv_reservedSMEM_tcgen05_partition,(.L_0 - __nv_reservedSMEM_tcgen05_partition)
__nv_reservedSMEM_tcgen05_partition:
	.zero		32
.L_0:


//--------------------- .nv.global                --------------------------
	.section	.nv.global,"aw",@nobits
.nv.global:
	.type		_ZN40_INTERNAL_ac92ba0c_4_k_cu_754a07a3_331644cute1_E,@object
	.size		_ZN40_INTERNAL_ac92ba0c_4_k_cu_754a07a3_331644cute1_E,(_ZN40_INTERNAL_ac92ba0c_4_k_cu_754a07a3_331644cuda3std3__45__cpo6cbeginE - _ZN40_INTERNAL_ac92ba0c_4_k_cu_754a07a3_331644cute1_E)
_ZN40_INTERNAL_ac92ba0c_4_k_cu_754a07a3_331644cute1_E:
	.zero		1
	.type		_ZN40_INTERNAL_ac92ba0c_4_k_cu_754a07a3_331644cuda3std3__45__cpo6cbeginE,@object
	.size		_ZN40_INTERNAL_ac92ba0c_4_k_cu_754a07a3_331644cuda3std3__45__cpo6cbeginE,(_ZN40_INTERNAL_ac92ba0c_4_k_cu_754a07a3_331644cuda3std3__48in_placeE - _ZN40_INTERNAL_ac92ba0c_4_k_cu_754a07a3_331644cuda3std3__45__cpo6cbeginE)
_ZN40_INTERNAL_ac92ba0c_4_k_cu_754a07a3_331644cuda3std3__45__cpo6cbeginE:
	.zero		1
	.type		_ZN40_INTERNAL_ac92ba0c_4_k_cu_754a07a3_331644cuda3std3__48in_placeE,@object
	.size		_ZN40_INTERNAL_ac92ba0c_4_k_cu_754a07a3_331644cuda3std3__48in_placeE,(_ZN40_INTERNAL_ac92ba0c_4_k_cu_754a07a3_331644cuda3std6ranges3__45__cpo9iter_moveE - _ZN40_INTERNAL_ac92ba0c_4_k_cu_754a07a3_331644cuda3std3__48in_placeE)
_ZN40_INTERNAL_ac92ba0c_4_k_cu_754a07a3_331644cuda3std3__48in_placeE:
	.zero		1
	.type		_ZN40_INTERNAL_ac92ba0c_4_k_cu_754a07a3_331644cuda3std6ranges3__45__cpo9iter_moveE,@object
	.size		_ZN40_INTERNAL_ac92ba0c_4_k_cu_754a07a3_331644cuda3std6ranges3__45__cpo9iter_moveE,(_ZN40_INTERNAL_ac92ba0c_4_k_cu_754a07a3_331644cuda3std3__45__cpo5beginE - _ZN40_INTERNAL_ac92ba0c_4_k_cu_754a07a3_331644cuda3std6ranges3__45__cpo9iter_moveE)
_ZN40_INTERNAL_ac92ba0c_4_k_cu_754a07a3_331644cuda3std6ranges3__45__cpo9iter_moveE:
	.zero		1
	.type		_ZN40_INTERNAL_ac92ba0c_4_k_cu_754a07a3_331644cuda3std3__45__cpo5beginE,@object
	.size		_ZN40_INTERNAL_ac92ba0c_4_k_cu_754a07a3_331644cuda3std3__45__cpo5beginE,(_ZN40_INTERNAL_ac92ba0c_4_k_cu_754a07a3_331644cuda3std3__442_GLOBAL__N__ac92ba0c_4_k_cu_754a07a3_331646ignoreE - _ZN40_INTERNAL_ac92ba0c_4_k_cu_754a07a3_331644cuda3std3__45__cpo5beginE)
_ZN40_INTERNAL_ac92ba0c_4_k_cu_754a07a3_331644cuda3std3__45__cpo5beginE:
	.zero		1
	.type		_ZN40_INTERNAL_ac92ba0c_4_k_cu_754a07a3_331644cuda3std3__442_GLOBAL__N__ac92ba0c_4_k_cu_754a07a3_331646ignoreE,@object
	.size		_ZN40_INTERNAL_ac92ba0c_4_k_cu_754a07a3_331644cuda3std3__442_GLOBAL__N__ac92ba0c_4_k_cu_754a07a3_331646ignoreE,(_ZN40_INTERNAL_ac92ba0c_4_k_cu_754a07a3_331644cute7productE - _ZN40_INTERNAL_ac92ba0c_4_k_cu_754a07a3_331644cuda3std3__442_GLOBAL__N__ac92ba0c_4_k_cu_754a07a3_331646ignoreE)
_ZN40_INTERNAL_ac92ba0c_4_k_cu_754a07a3_331644cuda3std3__442_GLOBAL__N__ac92ba0c_4_k_cu_754a07a3_331646ignoreE:
	.zero		1
	.type		_ZN40_INTERNAL_ac92ba0c_4_k_cu_754a07a3_331644cute7productE,@object
	.size		_ZN40_INTERNAL_ac92ba0c_4_k_cu_754a07a3_331644cute7productE,(_ZN40_INTERNAL_ac92ba0c_4_k_cu_754a07a3_331644cuda3std3__45__cpo3endE - _ZN40_INTERNAL_ac92ba0c_4_k_cu_754a07a3_331644cute7productE)
_ZN40_INTERNAL_ac92ba0c_4_k_cu_754a07a3_331644cute7productE:
	.zero		1
	.type		_ZN40_INTERNAL_ac92ba0c_4_k_cu_754a07a3_331644cuda3std3__45__cpo3endE,@object
	.size		_ZN40_INTERNAL_ac92ba0c_4_k_cu_754a07a3_331644cuda3std3__45__cpo3endE,(_ZN40_INTERNAL_ac92ba0c_4_k_cu_754a07a3_331644cuda3std3__419piecewise_constructE - _ZN40_INTERNAL_ac92ba0c_4_k_cu_754a07a3_331644cuda3std3__45__cpo3endE)
_ZN40_INTERNAL_ac92ba0c_4_k_cu_754a07a3_331644cuda3std3__45__cpo3endE:
	.zero		1
	.type		_ZN40_INTERNAL_ac92ba0c_4_k_cu_754a07a3_331644cuda3std3__419piecewise_constructE,@object
	.size		_ZN40_INTERNAL_ac92ba0c_4_k_cu_754a07a3_331644cuda3std3__419piecewise_constructE,(_ZN40_INTERNAL_ac92ba0c_4_k_cu_754a07a3_331644cuda3std3__45__cpo4cendE - _ZN40_INTERNAL_ac92ba0c_4_k_cu_754a07a3_331644cuda3std3__419piecewise_constructE)
_ZN40_INTERNAL_ac92ba0c_4_k_cu_754a07a3_331644cuda3std3__419piecewise_constructE:
	.zero		1
	.type		_ZN40_INTERNAL_ac92ba0c_4_k_cu_754a07a3_331644cuda3std3__45__cpo4cendE,@object
	.size		_ZN40_INTERNAL_ac92ba0c_4_k_cu_754a07a3_331644cuda3std3__45__cpo4cendE,(_ZN40_INTERNAL_ac92ba0c_4_k_cu_754a07a3_331644cuda3std6ranges3__45__cpo4swapE - _ZN40_INTERNAL_ac92ba0c_4_k_cu_754a07a3_331644cuda3std3__45__cpo4cendE)
_ZN40_INTERNAL_ac92ba0c_4_k_cu_754a07a3_331644cuda3std3__45__cpo4cendE:
	.zero		1
	.type		_ZN40_INTERNAL_ac92ba0c_4_k_cu_754a07a3_331644cuda3std6ranges3__45__cpo4swapE,@object
	.size		_ZN40_INTERNAL_ac92ba0c_4_k_cu_754a07a3_331644cuda3std6ranges3__45__cpo4swapE,(.L_10 - _ZN40_INTERNAL_ac92ba0c_4_k_cu_754a07a3_331644cuda3std6ranges3__45__cpo4swapE)
_ZN40_INTERNAL_ac92ba0c_4_k_cu_754a07a3_331644cuda3std6ranges3__45__cpo4swapE:
	.zero		1
.L_10:


//--------------------- .nv.constant0._ZN7cutlass13device_kernelINS_4gemm6kernel13GemmUniversalIN4cute5tupleIJiiiiEEENS1_10collective13CollectiveMmaINS1_35MainloopSm100TmaUmmaWarpSpecializedILi4ELi2ELi4ENS5_IJNS4_1CILi4EEESB_NSA_ILi1EEEEEEEENS5_IJNSA_ILi128EEESF_NSA_ILi64EEEEEENS_6half_tENS5_IJSC_llEEESI_NS5_IJlSC_lEEENS4_8TiledMMAINS4_8MMA_AtomIJNS4_26SM100_MMA_F16BF16_2x1SM_SSISI_SI_fLi128ELi128ELNS4_4UMMA5MajorE1ELSP_0ELNSO_7ScaleInE0ELSQ_0EEEEEENS4_6LayoutINS5_IJSC_SC_SC_EEENS5_IJNSA_ILi0EEESV_SV_EEEEENS5_IJNS4_10UnderscoreESY_SY_EEEEENS4_28SM100_TMA_2SM_LOAD_MULTICASTENS4_14ComposedLayoutINS4_7SwizzleILi3ELi4ELi3EEENS4_18smem_ptr_flag_bitsILi16EEENST_INS5_IJSG_NSA_ILi8EEEEEENS5_IJSC_SG_EEEEEEEvNS4_8identityES11_NS12_IS14_S16_NST_INS5_IJS17_SG_EEENS5_IJSG_SC_EEEEEEEvS1C_EENS_8epilogue10collective18CollectiveEpilogueINS1I_23Sm100TmaWarpSpecializedILi4ELi2ELi16ELb1ELb0EEEJNS5_IJSG_SF_SG_EEENS5_IJNST_ISG_SC_EENST_INS5_IJNSA_ILi16EEENSA_ILi2EEEEEES19_EEEEESI_SK_SI_SK_NS1I_6fusion15FusionCallbacksIS1M_NS1U_17LinearCombinationISI_fSI_fLNS_15FloatRoundStyleE2EEES1N_S1T_JEEENS4_5SM1004TMEM4LOAD26SM100_TMEM_LOAD_32dp32b16xENS4_13SM90_TMA_LOADENS12_INS13_ILi1ELi4ELi3EEES16_NST_INS5_IJS17_S1P_EEENS5_IJS1P_SC_EEEEEEENS4_39AutoVectorizingCopyWithAssumedAlignmentILi128EEENS4_14SM90_TMA_STOREES29_S2B_S2B_EEEvvEEEEvNT_6ParamsE --------------------------
	.section	.nv.constant0._ZN7cutlass13device_kernelINS_4gemm6kernel13GemmUniversalIN4cute5tupleIJiiiiEEENS1_10collective13CollectiveMmaINS1_35MainloopSm100TmaUmmaWarpSpecializedILi4ELi2ELi4ENS5_IJNS4_1CILi4EEESB_NSA_ILi1EEEEEEEENS5_IJNSA_ILi128EEESF_NSA_ILi64EEEEEENS_6half_tENS5_IJSC_llEEESI_NS5_IJlSC_lEEENS4_8TiledMMAINS4_8MMA_AtomIJNS4_26SM100_MMA_F16BF16_2x1SM_SSISI_SI_fLi128ELi128ELNS4_4UMMA5MajorE1ELSP_0ELNSO_7ScaleInE0ELSQ_0EEEEEENS4_6LayoutINS5_IJSC_SC_SC_EEENS5_IJNSA_ILi0EEESV_SV_EEEEENS5_IJNS4_10UnderscoreESY_SY_EEEEENS4_28SM100_TMA_2SM_LOAD_MULTICASTENS4_14ComposedLayoutINS4_7SwizzleILi3ELi4ELi3EEENS4_18smem_ptr_flag_bitsILi16EEENST_INS5_IJSG_NSA_ILi8EEEEEENS5_IJSC_SG_EEEEEEEvNS4_8identityES11_NS12_IS14_S16_NST_INS5_IJS17_SG_EEENS5_IJSG_SC_EEEEEEEvS1C_EENS_8epilogue10collective18CollectiveEpilogueINS1I_23Sm100TmaWarpSpecializedILi4ELi2ELi16ELb1ELb0EEEJNS5_IJSG_SF_SG_EEENS5_IJNST_ISG_SC_EENST_INS5_IJNSA_ILi16EEENSA_ILi2EEEEEES19_EEEEESI_SK_SI_SK_NS1I_6fusion15FusionCallbacksIS1M_NS1U_17LinearCombinationISI_fSI_fLNS_15FloatRoundStyleE2EEES1N_S1T_JEEENS4_5SM1004TMEM4LOAD26SM100_TMEM_LOAD_32dp32b16xENS4_13SM90_TMA_LOADENS12_INS13_ILi1ELi4ELi3EEES16_NST_INS5_IJS17_S1P_EEENS5_IJS1P_SC_EEEEEEENS4_39AutoVectorizingCopyWithAssumedAlignmentILi128EEENS4_14SM90_TMA_STOREES29_S2B_S2B_EEEvvEEEEvNT_6ParamsE,"a",@progbits
	.sectionflags	@""
	.align	4
.nv.constant0._ZN7cutlass13device_kernelINS_4gemm6kernel13GemmUniversalIN4cute5tupleIJiiiiEEENS1_10collective13CollectiveMmaINS1_35MainloopSm100TmaUmmaWarpSpecializedILi4ELi2ELi4ENS5_IJNS4_1CILi4EEESB_NSA_ILi1EEEEEEEENS5_IJNSA_ILi128EEESF_NSA_ILi64EEEEEENS_6half_tENS5_IJSC_llEEESI_NS5_IJlSC_lEEENS4_8TiledMMAINS4_8MMA_AtomIJNS4_26SM100_MMA_F16BF16_2x1SM_SSISI_SI_fLi128ELi128ELNS4_4UMMA5MajorE1ELSP_0ELNSO_7ScaleInE0ELSQ_0EEEEEENS4_6LayoutINS5_IJSC_SC_SC_EEENS5_IJNSA_ILi0EEESV_SV_EEEEENS5_IJNS4_10UnderscoreESY_SY_EEEEENS4_28SM100_TMA_2SM_LOAD_MULTICASTENS4_14ComposedLayoutINS4_7SwizzleILi3ELi4ELi3EEENS4_18smem_ptr_flag_bitsILi16EEENST_INS5_IJSG_NSA_ILi8EEEEEENS5_IJSC_SG_EEEEEEEvNS4_8identityES11_NS12_IS14_S16_NST_INS5_IJS17_SG_EEENS5_IJSG_SC_EEEEEEEvS1C_EENS_8epilogue10collective18CollectiveEpilogueINS1I_23Sm100TmaWarpSpecializedILi4ELi2ELi16ELb1ELb0EEEJNS5_IJSG_SF_SG_EEENS5_IJNST_ISG_SC_EENST_INS5_IJNSA_ILi16EEENSA_ILi2EEEEEES19_EEEEESI_SK_SI_SK_NS1I_6fusion15FusionCallbacksIS1M_NS1U_17LinearCombinationISI_fSI_fLNS_15FloatRoundStyleE2EEES1N_S1T_JEEENS4_5SM1004TMEM4LOAD26SM100_TMEM_LOAD_32dp32b16xENS4_13SM90_TMA_LOADENS12_INS13_ILi1ELi4ELi3EEES16_NST_INS5_IJS17_S1P_EEENS5_IJS1P_SC_EEEEEEENS4_39AutoVectorizingCopyWithAssumedAlignmentILi128EEENS4_14SM90_TMA_STOREES29_S2B_S2B_EEEvvEEEEvNT_6ParamsE:
	.zero		2944


//--------------------- SYMBOLS --------------------------

	.type		.nv.reservedSmem.offset0,@object
	.size		.nv.reservedSmem.offset0,0x4
	.type		.nv.reservedSmem.cap,@object
	.size		.nv.reservedSmem.cap,0x4
	.type		__assertfail,@function
